	.target	sm_90a

	.elftype	@"ET_EXEC"


//--------------------- .note.nv.tkinfo           --------------------------
	.section	.note.nv.tkinfo,"",@"SHT_NOTE"
	.sectionflags	@"SHF_NOTE_NV_TKINFO"
	.tkinfo
        /*0018*/ 	.word	0x00000002
        /*0030*/ 	.string	""
        /*0030*/ 	.string	"ptxas"
        /*0030*/ 	.string	"Cuda compilation tools, release 13.0, V13.0.88"
        /*0030*/ 	.string	"Build cuda_13.0.r13.0/compiler.36424714_0"
        /*0030*/ 	.string	"-arch sm_90a -m 64 "



//--------------------- .note.nv.cuinfo           --------------------------
	.section	.note.nv.cuinfo,"",@"SHT_NOTE"
	.sectionflags	@"SHF_NOTE_NV_CUINFO"
        /*0018*/ 	.short	0x0002
        /*001a*/ 	.short	0x005a
        /*001c*/ 	.short	0x0082
	.zero		2


//--------------------- .nv.info                  --------------------------
	.section	.nv.info,"",@"SHT_CUDA_INFO"
	.align	4


	//----- nvinfo : EIATTR_REGCOUNT
	.align		4
        /*0000*/ 	.byte	0x04, 0x2f
        /*0002*/ 	.short	(.L_15 - .L_14)
	.align		4
.L_14:
        /*0004*/ 	.word	index@(_ZN7cutlass13device_kernelINS_4gemm6kernel13GemmUniversalIN4cute5tupleIJiiiiEEENS1_10collective13CollectiveMmaINS1_34MainloopSm90TmaGmmaWarpSpecializedILi7ENS5_IJNS4_1CILi4EEENSA_ILi1EEESC_EEENS1_35KernelTmaWarpSpecializedCooperativeEEENS5_IJNSA_ILi128EEESG_NSA_ILi64EEEEEENS_6half_tENS5_IJlSC_lEEESJ_NS5_IJSC_llEEENS4_8TiledMMAINS4_8MMA_AtomIJNS4_4SM904GMMA26MMA_64x128x16_F32F16F16_SSILNSP_5MajorE0ELSR_1ELNSP_7ScaleInE1ELSS_1EEEEEENS4_6LayoutINS5_IJNSA_ILi2EEESC_SC_EEENS5_IJSC_NSA_ILi0EEESY_EEEEENS5_IJNS4_10UnderscoreES11_S11_EEEEENS4_13SM90_TMA_LOADENS4_14ComposedLayoutINS4_7SwizzleILi3ELi4ELi3EEENS4_18smem_ptr_flag_bitsILi16EEENSV_INS5_IJNSA_ILi8EEESH_EEENS5_IJSH_SC_EEEEEEEvNS4_8identityENS4_23SM90_TMA_LOAD_MULTICASTENS15_IS17_S19_NSV_INS5_IJSH_S1A_EEENS5_IJSC_SH_EEEEEEEvS1F_EENS_8epilogue10collective6detail29Sm90TmaWarpSpecializedAdapterINS1N_15DefaultEpilogueISJ_SK_SK_NS1M_6thread17LinearCombinationISJ_Li1EffLNS1R_9ScaleType4KindE0ELNS_15FloatRoundStyleE2ESJ_EENS1_15EpilogueDefaultEEEEEvvEEEEvNT_6ParamsE)
        /*0008*/ 	.word	0x000000a8


	//----- nvinfo : EIATTR_FRAME_SIZE
	.align		4
.L_15:
        /*000c*/ 	.byte	0x04, 0x11
        /*000e*/ 	.short	(.L_17 - .L_16)
	.align		4
.L_16:
        /*0010*/ 	.word	index@(_ZN7cutlass13device_kernelINS_4gemm6kernel13GemmUniversalIN4cute5tupleIJiiiiEEENS1_10collective13CollectiveMmaINS1_34MainloopSm90TmaGmmaWarpSpecializedILi7ENS5_IJNS4_1CILi4EEENSA_ILi1EEESC_EEENS1_35KernelTmaWarpSpecializedCooperativeEEENS5_IJNSA_ILi128EEESG_NSA_ILi64EEEEEENS_6half_tENS5_IJlSC_lEEESJ_NS5_IJSC_llEEENS4_8TiledMMAINS4_8MMA_AtomIJNS4_4SM904GMMA26MMA_64x128x16_F32F16F16_SSILNSP_5MajorE0ELSR_1ELNSP_7ScaleInE1ELSS_1EEEEEENS4_6LayoutINS5_IJNSA_ILi2EEESC_SC_EEENS5_IJSC_NSA_ILi0EEESY_EEEEENS5_IJNS4_10UnderscoreES11_S11_EEEEENS4_13SM90_TMA_LOADENS4_14ComposedLayoutINS4_7SwizzleILi3ELi4ELi3EEENS4_18smem_ptr_flag_bitsILi16EEENSV_INS5_IJNSA_ILi8EEESH_EEENS5_IJSH_SC_EEEEEEEvNS4_8identityENS4_23SM90_TMA_LOAD_MULTICASTENS15_IS17_S19_NSV_INS5_IJSH_S1A_EEENS5_IJSC_SH_EEEEEEEvS1F_EENS_8epilogue10collective6detail29Sm90TmaWarpSpecializedAdapterINS1N_15DefaultEpilogueISJ_SK_SK_NS1M_6thread17LinearCombinationISJ_Li1EffLNS1R_9ScaleType4KindE0ELNS_15FloatRoundStyleE2ESJ_EENS1_15EpilogueDefaultEEEEEvvEEEEvNT_6ParamsE)
        /*0014*/ 	.word	0x00000000


	//----- nvinfo : EIATTR_MIN_STACK_SIZE
	.align		4
.L_17:
        /*0018*/ 	.byte	0x04, 0x12
        /*001a*/ 	.short	(.L_19 - .L_18)
	.align		4
.L_18:
        /*001c*/ 	.word	index@(_ZN7cutlass13device_kernelINS_4gemm6kernel13GemmUniversalIN4cute5tupleIJiiiiEEENS1_10collective13CollectiveMmaINS1_34MainloopSm90TmaGmmaWarpSpecializedILi7ENS5_IJNS4_1CILi4EEENSA_ILi1EEESC_EEENS1_35KernelTmaWarpSpecializedCooperativeEEENS5_IJNSA_ILi128EEESG_NSA_ILi64EEEEEENS_6half_tENS5_IJlSC_lEEESJ_NS5_IJSC_llEEENS4_8TiledMMAINS4_8MMA_AtomIJNS4_4SM904GMMA26MMA_64x128x16_F32F16F16_SSILNSP_5MajorE0ELSR_1ELNSP_7ScaleInE1ELSS_1EEEEEENS4_6LayoutINS5_IJNSA_ILi2EEESC_SC_EEENS5_IJSC_NSA_ILi0EEESY_EEEEENS5_IJNS4_10UnderscoreES11_S11_EEEEENS4_13SM90_TMA_LOADENS4_14ComposedLayoutINS4_7SwizzleILi3ELi4ELi3EEENS4_18smem_ptr_flag_bitsILi16EEENSV_INS5_IJNSA_ILi8EEESH_EEENS5_IJSH_SC_EEEEEEEvNS4_8identityENS4_23SM90_TMA_LOAD_MULTICASTENS15_IS17_S19_NSV_INS5_IJSH_S1A_EEENS5_IJSC_SH_EEEEEEEvS1F_EENS_8epilogue10collective6detail29Sm90TmaWarpSpecializedAdapterINS1N_15DefaultEpilogueISJ_SK_SK_NS1M_6thread17LinearCombinationISJ_Li1EffLNS1R_9ScaleType4KindE0ELNS_15FloatRoundStyleE2ESJ_EENS1_15EpilogueDefaultEEEEEvvEEEEvNT_6ParamsE)
        /*0020*/ 	.word	0x00000000
.L_19:


//--------------------- .nv.compat                --------------------------
	.section	.nv.compat,"",@"SHT_CUDA_COMPAT_INFO"
	.align	4
        /*0000*/ 	.byte	0x02, 0x09, 0x01, 0x00, 0x02, 0x02, 0x04, 0x00, 0x02, 0x05, 0x05, 0x00, 0x03, 0x07, 0x01, 0x01
        /*0010*/ 	.byte	0x02, 0x03, 0x01, 0x00, 0x02, 0x06, 0x01, 0x00, 0x04, 0x0b, 0x08, 0x00, 0x00, 0x00, 0x00, 0x00
        /*0020*/ 	.byte	0x00, 0x00, 0x00, 0x00


//--------------------- .nv.info._ZN7cutlass13device_kernelINS_4gemm6kernel13GemmUniversalIN4cute5tupleIJiiiiEEENS1_10collective13CollectiveMmaINS1_34MainloopSm90TmaGmmaWarpSpecializedILi7ENS5_IJNS4_1CILi4EEENSA_ILi1EEESC_EEENS1_35KernelTmaWarpSpecializedCooperativeEEENS5_IJNSA_ILi128EEESG_NSA_ILi64EEEEEENS_6half_tENS5_IJlSC_lEEESJ_NS5_IJSC_llEEENS4_8TiledMMAINS4_8MMA_AtomIJNS4_4SM904GMMA26MMA_64x128x16_F32F16F16_SSILNSP_5MajorE0ELSR_1ELNSP_7ScaleInE1ELSS_1EEEEEENS4_6LayoutINS5_IJNSA_ILi2EEESC_SC_EEENS5_IJSC_NSA_ILi0EEESY_EEEEENS5_IJNS4_10UnderscoreES11_S11_EEEEENS4_13SM90_TMA_LOADENS4_14ComposedLayoutINS4_7SwizzleILi3ELi4ELi3EEENS4_18smem_ptr_flag_bitsILi16EEENSV_INS5_IJNSA_ILi8EEESH_EEENS5_IJSH_SC_EEEEEEEvNS4_8identityENS4_23SM90_TMA_LOAD_MULTICASTENS15_IS17_S19_NSV_INS5_IJSH_S1A_EEENS5_IJSC_SH_EEEEEEEvS1F_EENS_8epilogue10collective6detail29Sm90TmaWarpSpecializedAdapterINS1N_15DefaultEpilogueISJ_SK_SK_NS1M_6thread17LinearCombinationISJ_Li1EffLNS1R_9ScaleType4KindE0ELNS_15FloatRoundStyleE2ESJ_EENS1_15EpilogueDefaultEEEEEvvEEEEvNT_6ParamsE --------------------------
	.section	.nv.info._ZN7cutlass13device_kernelINS_4gemm6kernel13GemmUniversalIN4cute5tupleIJiiiiEEENS1_10collective13CollectiveMmaINS1_34MainloopSm90TmaGmmaWarpSpecializedILi7ENS5_IJNS4_1CILi4EEENSA_ILi1EEESC_EEENS1_35KernelTmaWarpSpecializedCooperativeEEENS5_IJNSA_ILi128EEESG_NSA_ILi64EEEEEENS_6half_tENS5_IJlSC_lEEESJ_NS5_IJSC_llEEENS4_8TiledMMAINS4_8MMA_AtomIJNS4_4SM904GMMA26MMA_64x128x16_F32F16F16_SSILNSP_5MajorE0ELSR_1ELNSP_7ScaleInE1ELSS_1EEEEEENS4_6LayoutINS5_IJNSA_ILi2EEESC_SC_EEENS5_IJSC_NSA_ILi0EEESY_EEEEENS5_IJNS4_10UnderscoreES11_S11_EEEEENS4_13SM90_TMA_LOADENS4_14ComposedLayoutINS4_7SwizzleILi3ELi4ELi3EEENS4_18smem_ptr_flag_bitsILi16EEENSV_INS5_IJNSA_ILi8EEESH_EEENS5_IJSH_SC_EEEEEEEvNS4_8identityENS4_23SM90_TMA_LOAD_MULTICASTENS15_IS17_S19_NSV_INS5_IJSH_S1A_EEENS5_IJSC_SH_EEEEEEEvS1F_EENS_8epilogue10collective6detail29Sm90TmaWarpSpecializedAdapterINS1N_15DefaultEpilogueISJ_SK_SK_NS1M_6thread17LinearCombinationISJ_Li1EffLNS1R_9ScaleType4KindE0ELNS_15FloatRoundStyleE2ESJ_EENS1_15EpilogueDefaultEEEEEvvEEEEvNT_6ParamsE,"",@"SHT_CUDA_INFO"
	.sectionflags	@""
	.align	4


	//----- nvinfo : EIATTR_CUDA_API_VERSION
	.align		4
        /*0000*/ 	.byte	0x04, 0x37
        /*0002*/ 	.short	(.L_21 - .L_20)
.L_20:
        /*0004*/ 	.word	0x00000082


	//----- nvinfo : EIATTR_KPARAM_INFO
	.align		4
.L_21:
        /*0008*/ 	.byte	0x04, 0x17
        /*000a*/ 	.short	(.L_23 - .L_22)
.L_22:
        /*000c*/ 	.word	0x00000000
        /*0010*/ 	.short	0x0000
        /*0012*/ 	.short	0x0070
        /*0014*/ 	.byte	0x00, 0xf0, 0x01, 0x10


	//----- nvinfo : EIATTR_SPARSE_MMA_MASK
	.align		4
.L_23:
        /*0018*/ 	.byte	0x03, 0x50
        /*001a*/ 	.short	0x0000


	//----- nvinfo : EIATTR_MAXREG_COUNT
	.align		4
        /*001c*/ 	.byte	0x03, 0x1b
        /*001e*/ 	.short	0x00a8


	//----- nvinfo : EIATTR_NUM_BARRIERS
	.align		4
        /*0020*/ 	.byte	0x02, 0x4c
        /*0022*/ 	.byte	0x01
	.zero		1


	//----- nvinfo : EIATTR_EXTERNS
	.align		4
        /*0024*/ 	.byte	0x04, 0x0f
        /*0026*/ 	.short	(.L_25 - .L_24)


	//   ....[0]....
	.align		4
.L_24:
        /*0028*/ 	.word	index@(__assertfail)


	//----- nvinfo : EIATTR_MERCURY_ISA_VERSION
	.align		4
.L_25:
        /*002c*/ 	.byte	0x03, 0x5f
        /*002e*/ 	.short	0x0101


	//----- nvinfo : EIATTR_INT_WARP_WIDE_INSTR_OFFSETS
	.align		4
        /*0030*/ 	.byte	0x04, 0x31
        /*0032*/ 	.short	(.L_27 - .L_26)


	//   ....[0]....
.L_26:
        /*0034*/ 	.word	0x00000530


	//   ....[1]....
        /*0038*/ 	.word	0x00000550


	//   ....[2]....
        /*003c*/ 	.word	0x000006d0


	//----- nvinfo : EIATTR_COOP_GROUP_MASK_REGIDS
	.align		4
.L_27:
        /*0040*/ 	.byte	0x04, 0x29
        /*0042*/ 	.short	(.L_29 - .L_28)


	//   ....[0]....
.L_28:
        /*0044*/ 	.word	0xffffffff


	//   ....[1]....
        /*0048*/ 	.word	0xffffffff


	//   ....[2]....
        /*004c*/ 	.word	0xffffffff


	//   ....[3]....
        /*0050*/ 	.word	0xffffffff


	//   ....[4]....
        /*0054*/ 	.word	0xffffffff


	//   ....[5]....
        /*0058*/ 	.word	0xffffffff


	//----- nvinfo : EIATTR_COOP_GROUP_INSTR_OFFSETS
	.align		4
.L_29:
        /*005c*/ 	.byte	0x04, 0x28
        /*005e*/ 	.short	(.L_31 - .L_30)


	//   ....[0]....
.L_30:
        /*0060*/ 	.word	0x00000060


	//   ....[1]....
        /*0064*/ 	.word	0x00000070


	//   ....[2]....
        /*0068*/ 	.word	0x00000130


	//   ....[3]....
        /*006c*/ 	.word	0x00000360


	//   ....[4]....
        /*0070*/ 	.word	0x00000880


	//   ....[5]....
        /*0074*/ 	.word	0x00001500


	//----- nvinfo : EIATTR_REG_RECONFIG
	.align		4
.L_31:
        /*0078*/ 	.byte	0x01, 0x54
	.zero		2


	//----- nvinfo : EIATTR_SYSCALL_OFFSETS
	.align		4
        /*007c*/ 	.byte	0x04, 0x46
        /*007e*/ 	.short	(.L_33 - .L_32)


	//   ....[0]....
.L_32:
        /*0080*/ 	.word	0x000016f0


	//----- nvinfo : EIATTR_MBARRIER_INSTR_OFFSETS
	.align		4
.L_33:
        /*0084*/ 	.byte	0x04, 0x39
        /*0086*/ 	.short	(.L_35 - .L_34)


	//   ....[0]....
.L_34:
        /*0088*/ 	.word	0x00000250
        /*008c*/ 	.word	0x000000ff
        /*0090*/ 	.word	0x00000000
        /*0094*/ 	.short	0x0100
        /*0096*/ 	.byte	0x08
	.zero		1


	//   ....[1]....
        /*0098*/ 	.word	0x00000260
        /*009c*/ 	.word	0x000000ff
        /*00a0*/ 	.word	0x00000038
        /*00a4*/ 	.short	0x0100
        /*00a6*/ 	.byte	0x08
	.zero		1


	//   ....[2]....
        /*00a8*/ 	.word	0x00000270
        /*00ac*/ 	.word	0x000000ff
        /*00b0*/ 	.word	0x00000008
        /*00b4*/ 	.short	0x0100
        /*00b6*/ 	.byte	0x08
	.zero		1


	//   ....[3]....
        /*00b8*/ 	.word	0x00000280
        /*00bc*/ 	.word	0x000000ff
        /*00c0*/ 	.word	0x00000040
        /*00c4*/ 	.short	0x0100
        /*00c6*/ 	.byte	0x08
	.zero		1


	//   ....[4]....
        /*00c8*/ 	.word	0x00000290
        /*00cc*/ 	.word	0x000000ff
        /*00d0*/ 	.word	0x00000010
        /*00d4*/ 	.short	0x0100
        /*00d6*/ 	.byte	0x08
	.zero		1


	//   ....[5]....
        /*00d8*/ 	.word	0x000002a0
        /*00dc*/ 	.word	0x000000ff
        /*00e0*/ 	.word	0x00000048
        /*00e4*/ 	.short	0x0100
        /*00e6*/ 	.byte	0x08
	.zero		1


	//   ....[6]....
        /*00e8*/ 	.word	0x000002b0
        /*00ec*/ 	.word	0x000000ff
        /*00f0*/ 	.word	0x00000018
        /*00f4*/ 	.short	0x0100
        /*00f6*/ 	.byte	0x08
	.zero		1


	//   ....[7]....
        /*00f8*/ 	.word	0x000002c0
        /*00fc*/ 	.word	0x000000ff
        /*0100*/ 	.word	0x00000050
        /*0104*/ 	.short	0x0100
        /*0106*/ 	.byte	0x08
	.zero		1


	//   ....[8]....
        /*0108*/ 	.word	0x000002d0
        /*010c*/ 	.word	0x000000ff
        /*0110*/ 	.word	0x00000020
        /*0114*/ 	.short	0x0100
        /*0116*/ 	.byte	0x08
	.zero		1


	//   ....[9]....
        /*0118*/ 	.word	0x000002e0
        /*011c*/ 	.word	0x000000ff
        /*0120*/ 	.word	0x00000058
        /*0124*/ 	.short	0x0100
        /*0126*/ 	.byte	0x08
	.zero		1


	//   ....[10]....
        /*0128*/ 	.word	0x000002f0
        /*012c*/ 	.word	0x000000ff
        /*0130*/ 	.word	0x00000028
        /*0134*/ 	.short	0x0100
        /*0136*/ 	.byte	0x08
	.zero		1


	//   ....[11]....
        /*0138*/ 	.word	0x00000300
        /*013c*/ 	.word	0x000000ff
        /*0140*/ 	.word	0x00000060
        /*0144*/ 	.short	0x0100
        /*0146*/ 	.byte	0x08
	.zero		1


	//   ....[12]....
        /*0148*/ 	.word	0x00000310
        /*014c*/ 	.word	0x000000ff
        /*0150*/ 	.word	0x00000030
        /*0154*/ 	.short	0x0100
        /*0156*/ 	.byte	0x08
	.zero		1


	//   ....[13]....
        /*0158*/ 	.word	0x00000320
        /*015c*/ 	.word	0x000000ff
        /*0160*/ 	.word	0x00000068
        /*0164*/ 	.short	0x0100
        /*0166*/ 	.byte	0x08
	.zero		1


	//   ....[14]....
        /*0168*/ 	.word	0x00000760
        /*016c*/ 	.word	0x000000ff
        /*0170*/ 	.word	0x00000080
        /*0174*/ 	.short	0x0100
        /*0176*/ 	.byte	0x06
	.zero		1


	//   ....[15]....
        /*0178*/ 	.word	0x00000800
        /*017c*/ 	.word	0x000000ff
        /*0180*/ 	.word	0x00000088
        /*0184*/ 	.short	0x0100
        /*0186*/ 	.byte	0x06
	.zero		1


	//   ....[16]....
        /*0188*/ 	.word	0x000017b0
        /*018c*/ 	.word	0x00000003
        /*0190*/ 	.word	0x00000000
        /*0194*/ 	.short	0x010a
        /*0196*/ 	.byte	0x3f
	.zero		1


	//   ....[17]....
        /*0198*/ 	.word	0x00001810
        /*019c*/ 	.word	0x00000003
        /*01a0*/ 	.word	0x00000000
        /*01a4*/ 	.short	0x010a
        /*01a6*/ 	.byte	0x3f
	.zero		1


	//   ....[18]....
        /*01a8*/ 	.word	0x00001b90
        /*01ac*/ 	.word	0x00000005
        /*01b0*/ 	.word	0x00000000
        /*01b4*/ 	.short	0x010a
        /*01b6*/ 	.byte	0x3f
	.zero		1


	//   ....[19]....
        /*01b8*/ 	.word	0x00001bd0
        /*01bc*/ 	.word	0x00000005
        /*01c0*/ 	.word	0x00000000
        /*01c4*/ 	.short	0x010a
        /*01c6*/ 	.byte	0x3f
	.zero		1


	//   ....[20]....
        /*01c8*/ 	.word	0x00001e30
        /*01cc*/ 	.word	0x00000004
        /*01d0*/ 	.word	0x00000000
        /*01d4*/ 	.short	0x0101
        /*01d6*/ 	.byte	0x3f
	.zero		1


	//   ....[21]....
        /*01d8*/ 	.word	0x00002050
        /*01dc*/ 	.word	0x00000000
        /*01e0*/ 	.word	0x00000000
        /*01e4*/ 	.short	0x0101
        /*01e6*/ 	.byte	0x3f
	.zero		1


	//   ....[22]....
        /*01e8*/ 	.word	0x000071f0
        /*01ec*/ 	.word	0x00000018
        /*01f0*/ 	.word	0x00000038
        /*01f4*/ 	.short	0x010a
        /*01f6*/ 	.byte	0x3f
	.zero		1


	//   ....[23]....
        /*01f8*/ 	.word	0x00007650
        /*01fc*/ 	.word	0x00000006
        /*0200*/ 	.word	0x00000088
        /*0204*/ 	.short	0x0101
        /*0206*/ 	.byte	0x3f
	.zero		1


	//   ....[24]....
        /*0208*/ 	.word	0x00007d50
        /*020c*/ 	.word	0x00000007
        /*0210*/ 	.word	0x00000000
        /*0214*/ 	.short	0x010a
        /*0216*/ 	.byte	0x3f
	.zero		1


	//   ....[25]....
        /*0218*/ 	.word	0x00007dd0
        /*021c*/ 	.word	0x00000006
        /*0220*/ 	.word	0x00000000
        /*0224*/ 	.short	0x010a
        /*0226*/ 	.byte	0x3f
	.zero		1


	//   ....[26]....
        /*0228*/ 	.word	0x00007e60
        /*022c*/ 	.word	0x00000007
        /*0230*/ 	.word	0x00000000
        /*0234*/ 	.short	0x010a
        /*0236*/ 	.byte	0x3f
	.zero		1


	//   ....[27]....
        /*0238*/ 	.word	0x00007ef0
        /*023c*/ 	.word	0x00000006
        /*0240*/ 	.word	0x00000000
        /*0244*/ 	.short	0x010a
        /*0246*/ 	.byte	0x3f
	.zero		1


	//   ....[28]....
        /*0248*/ 	.word	0x00007f80
        /*024c*/ 	.word	0x00000007
        /*0250*/ 	.word	0x00000000
        /*0254*/ 	.short	0x010a
        /*0256*/ 	.byte	0x3f
	.zero		1


	//   ....[29]....
        /*0258*/ 	.word	0x00008010
        /*025c*/ 	.word	0x00000006
        /*0260*/ 	.word	0x00000000
        /*0264*/ 	.short	0x010a
        /*0266*/ 	.byte	0x3f
	.zero		1


	//   ....[30]....
        /*0268*/ 	.word	0x000080a0
        /*026c*/ 	.word	0x00000005
        /*0270*/ 	.word	0x00000000
        /*0274*/ 	.short	0x010a
        /*0276*/ 	.byte	0x3f
	.zero		1


	//   ....[31]....
        /*0278*/ 	.word	0x00008100
        /*027c*/ 	.word	0x00000003
        /*0280*/ 	.word	0x00000000
        /*0284*/ 	.short	0x010a
        /*0286*/ 	.byte	0x3f
	.zero		1


	//   ....[32]....
        /*0288*/ 	.word	0x00008150
        /*028c*/ 	.word	0x00000005
        /*0290*/ 	.word	0x00000000
        /*0294*/ 	.short	0x010a
        /*0296*/ 	.byte	0x3f
	.zero		1


	//   ....[33]....
        /*0298*/ 	.word	0x00008220
        /*029c*/ 	.word	0x00000018
        /*02a0*/ 	.word	0x00000038
        /*02a4*/ 	.short	0x010a
        /*02a6*/ 	.byte	0x3f
	.zero		1


	//   ....[34]....
        /*02a8*/ 	.word	0x000082f0
        /*02ac*/ 	.word	0x00000007
        /*02b0*/ 	.word	0x00000000
        /*02b4*/ 	.short	0x010a
        /*02b6*/ 	.byte	0x3f
	.zero		1


	//   ....[35]....
        /*02b8*/ 	.word	0x00008340
        /*02bc*/ 	.word	0x00000006
        /*02c0*/ 	.word	0x00000000
        /*02c4*/ 	.short	0x010a
        /*02c6*/ 	.byte	0x3f
	.zero		1


	//   ....[36]....
        /*02c8*/ 	.word	0x00008390
        /*02cc*/ 	.word	0x00000007
        /*02d0*/ 	.word	0x00000000
        /*02d4*/ 	.short	0x010a
        /*02d6*/ 	.byte	0x3f
	.zero		1


	//   ....[37]....
        /*02d8*/ 	.word	0x000083e0
        /*02dc*/ 	.word	0x00000006
        /*02e0*/ 	.word	0x00000000
        /*02e4*/ 	.short	0x010a
        /*02e6*/ 	.byte	0x3f
	.zero		1


	//   ....[38]....
        /*02e8*/ 	.word	0x00008430
        /*02ec*/ 	.word	0x00000007
        /*02f0*/ 	.word	0x00000000
        /*02f4*/ 	.short	0x010a
        /*02f6*/ 	.byte	0x3f
	.zero		1


	//   ....[39]....
        /*02f8*/ 	.word	0x00008480
        /*02fc*/ 	.word	0x00000006
        /*0300*/ 	.word	0x00000000
        /*0304*/ 	.short	0x010a
        /*0306*/ 	.byte	0x3f
	.zero		1


	//----- nvinfo : EIATTR_NUM_MBARRIERS
	.align		4
.L_35:
        /*0308*/ 	.byte	0x03, 0x38
        /*030a*/ 	.short	0x0010


	//----- nvinfo : EIATTR_EXIT_INSTR_OFFSETS
	.align		4
        /*030c*/ 	.byte	0x04, 0x1c
        /*030e*/ 	.short	(.L_37 - .L_36)


	//   ....[0]....
.L_36:
        /*0310*/ 	.word	0x00000a50


	//   ....[1]....
        /*0314*/ 	.word	0x00001260


	//   ....[2]....
        /*0318*/ 	.word	0x00006940


	//   ....[3]....
        /*031c*/ 	.word	0x00006ea0


	//   ....[4]....
        /*0320*/ 	.word	0x000080f0


	//----- nvinfo : EIATTR_MAX_THREADS
	.align		4
.L_37:
        /*0324*/ 	.byte	0x04, 0x05
        /*0326*/ 	.short	(.L_39 - .L_38)
.L_38:
        /*0328*/ 	.word	0x00000180
        /*032c*/ 	.word	0x00000001
        /*0330*/ 	.word	0x00000001


	//----- nvinfo : EIATTR_CRS_STACK_SIZE
	.align		4
.L_39:
        /*0334*/ 	.byte	0x04, 0x1e
        /*0336*/ 	.short	(.L_41 - .L_40)
.L_40:
        /*0338*/ 	.word	0x00000000


	//----- nvinfo : EIATTR_CBANK_PARAM_SIZE
	.align		4
.L_41:
        /*033c*/ 	.byte	0x03, 0x19
        /*033e*/ 	.short	0x0470


	//----- nvinfo : EIATTR_PARAM_CBANK
	.align		4
        /*0340*/ 	.byte	0x04, 0x0a
        /*0342*/ 	.short	(.L_43 - .L_42)
	.align		4
.L_42:
        /*0344*/ 	.word	index@(.nv.constant0._ZN7cutlass13device_kernelINS_4gemm6kernel13GemmUniversalIN4cute5tupleIJiiiiEEENS1_10collective13CollectiveMmaINS1_34MainloopSm90TmaGmmaWarpSpecializedILi7ENS5_IJNS4_1CILi4EEENSA_ILi1EEESC_EEENS1_35KernelTmaWarpSpecializedCooperativeEEENS5_IJNSA_ILi128EEESG_NSA_ILi64EEEEEENS_6half_tENS5_IJlSC_lEEESJ_NS5_IJSC_llEEENS4_8TiledMMAINS4_8MMA_AtomIJNS4_4SM904GMMA26MMA_64x128x16_F32F16F16_SSILNSP_5MajorE0ELSR_1ELNSP_7ScaleInE1ELSS_1EEEEEENS4_6LayoutINS5_IJNSA_ILi2EEESC_SC_EEENS5_IJSC_NSA_ILi0EEESY_EEEEENS5_IJNS4_10UnderscoreES11_S11_EEEEENS4_13SM90_TMA_LOADENS4_14ComposedLayoutINS4_7SwizzleILi3ELi4ELi3EEENS4_18smem_ptr_flag_bitsILi16EEENSV_INS5_IJNSA_ILi8EEESH_EEENS5_IJSH_SC_EEEEEEEvNS4_8identityENS4_23SM90_TMA_LOAD_MULTICASTENS15_IS17_S19_NSV_INS5_IJSH_S1A_EEENS5_IJSC_SH_EEEEEEEvS1F_EENS_8epilogue10collective6detail29Sm90TmaWarpSpecializedAdapterINS1N_15DefaultEpilogueISJ_SK_SK_NS1M_6thread17LinearCombinationISJ_Li1EffLNS1R_9ScaleType4KindE0ELNS_15FloatRoundStyleE2ESJ_EENS1_15EpilogueDefaultEEEEEvvEEEEvNT_6ParamsE)
        /*0348*/ 	.short	0x0210
        /*034a*/ 	.short	0x0470


	//----- nvinfo : EIATTR_SW_WAR
	.align		4
.L_43:
        /*034c*/ 	.byte	0x04, 0x36
        /*034e*/ 	.short	(.L_45 - .L_44)
.L_44:
        /*0350*/ 	.word	0x00000008
.L_45:


//--------------------- .nv.callgraph             --------------------------
	.section	.nv.callgraph,"",@"SHT_CUDA_CALLGRAPH"
	.align	4
	.sectionentsize	8
	.align		4
        /*0000*/ 	.word	0x00000000
	.align		4
        /*0004*/ 	.word	0xffffffff
	.align		4
        /*0008*/ 	.word	index@(_ZN7cutlass13device_kernelINS_4gemm6kernel13GemmUniversalIN4cute5tupleIJiiiiEEENS1_10collective13CollectiveMmaINS1_34MainloopSm90TmaGmmaWarpSpecializedILi7ENS5_IJNS4_1CILi4EEENSA_ILi1EEESC_EEENS1_35KernelTmaWarpSpecializedCooperativeEEENS5_IJNSA_ILi128EEESG_NSA_ILi64EEEEEENS_6half_tENS5_IJlSC_lEEESJ_NS5_IJSC_llEEENS4_8TiledMMAINS4_8MMA_AtomIJNS4_4SM904GMMA26MMA_64x128x16_F32F16F16_SSILNSP_5MajorE0ELSR_1ELNSP_7ScaleInE1ELSS_1EEEEEENS4_6LayoutINS5_IJNSA_ILi2EEESC_SC_EEENS5_IJSC_NSA_ILi0EEESY_EEEEENS5_IJNS4_10UnderscoreES11_S11_EEEEENS4_13SM90_TMA_LOADENS4_14ComposedLayoutINS4_7SwizzleILi3ELi4ELi3EEENS4_18smem_ptr_flag_bitsILi16EEENSV_INS5_IJNSA_ILi8EEESH_EEENS5_IJSH_SC_EEEEEEEvNS4_8identityENS4_23SM90_TMA_LOAD_MULTICASTENS15_IS17_S19_NSV_INS5_IJSH_S1A_EEENS5_IJSC_SH_EEEEEEEvS1F_EENS_8epilogue10collective6detail29Sm90TmaWarpSpecializedAdapterINS1N_15DefaultEpilogueISJ_SK_SK_NS1M_6thread17LinearCombinationISJ_Li1EffLNS1R_9ScaleType4KindE0ELNS_15FloatRoundStyleE2ESJ_EENS1_15EpilogueDefaultEEEEEvvEEEEvNT_6ParamsE)
	.align		4
        /*000c*/ 	.word	index@(__assertfail)
	.align		4
        /*0010*/ 	.word	0x00000000
	.align		4
        /*0014*/ 	.word	0xfffffffe
	.align		4
        /*0018*/ 	.word	0x00000000
	.align		4
        /*001c*/ 	.word	0xfffffffd
	.align		4
        /*0020*/ 	.word	0x00000000
	.align		4
        /*0024*/ 	.word	0xfffffffc


//--------------------- .nv.constant4             --------------------------
	.section	.nv.constant4,"a",@progbits
	.align	8
	.align		8
.nv.constant4:
        /*0000*/ 	.dword	__assertfail
	.align		8
        /*0008*/ 	.dword	__unnamed_1
	.align		8
        /*0010*/ 	.dword	_ZN40_INTERNAL_8ae22eb3_4_k_cu_c923d7d6_185674cuda3std3__45__cpo5beginE
	.align		8
        /*0018*/ 	.dword	_ZN40_INTERNAL_8ae22eb3_4_k_cu_c923d7d6_185674cuda3std3__45__cpo3endE
	.align		8
        /*0020*/ 	.dword	_ZN40_INTERNAL_8ae22eb3_4_k_cu_c923d7d6_185674cuda3std3__45__cpo6cbeginE
	.align		8
        /*0028*/ 	.dword	_ZN40_INTERNAL_8ae22eb3_4_k_cu_c923d7d6_185674cuda3std3__45__cpo4cendE
	.align		8
        /*0030*/ 	.dword	_ZN40_INTERNAL_8ae22eb3_4_k_cu_c923d7d6_185674cuda3std3__442_GLOBAL__N__8ae22eb3_4_k_cu_c923d7d6_185676ignoreE
	.align		8
        /*0038*/ 	.dword	_ZN40_INTERNAL_8ae22eb3_4_k_cu_c923d7d6_185674cuda3std3__419piecewise_constructE
	.align		8
        /*0040*/ 	.dword	_ZN40_INTERNAL_8ae22eb3_4_k_cu_c923d7d6_185674cuda3std3__48in_placeE
	.align		8
        /*0048*/ 	.dword	_ZN40_INTERNAL_8ae22eb3_4_k_cu_c923d7d6_185674cuda3std6ranges3__45__cpo4swapE
	.align		8
        /*0050*/ 	.dword	_ZN40_INTERNAL_8ae22eb3_4_k_cu_c923d7d6_185674cuda3std6ranges3__45__cpo9iter_moveE
	.align		8
        /*0058*/ 	.dword	_ZN40_INTERNAL_8ae22eb3_4_k_cu_c923d7d6_185674cute7productE
	.align		8
        /*0060*/ 	.dword	_ZN40_INTERNAL_8ae22eb3_4_k_cu_c923d7d6_185674cute1_E
	.align		8
        /*0068*/ 	.dword	$str$22
	.align		8
        /*0070*/ 	.dword	$str$23


//--------------------- .text._ZN7cutlass13device_kernelINS_4gemm6kernel13GemmUniversalIN4cute5tupleIJiiiiEEENS1_10collective13CollectiveMmaINS1_34MainloopSm90TmaGmmaWarpSpecializedILi7ENS5_IJNS4_1CILi4EEENSA_ILi1EEESC_EEENS1_35KernelTmaWarpSpecializedCooperativeEEENS5_IJNSA_ILi128EEESG_NSA_ILi64EEEEEENS_6half_tENS5_IJlSC_lEEESJ_NS5_IJSC_llEEENS4_8TiledMMAINS4_8MMA_AtomIJNS4_4SM904GMMA26MMA_64x128x16_F32F16F16_SSILNSP_5MajorE0ELSR_1ELNSP_7ScaleInE1ELSS_1EEEEEENS4_6LayoutINS5_IJNSA_ILi2EEESC_SC_EEENS5_IJSC_NSA_ILi0EEESY_EEEEENS5_IJNS4_10UnderscoreES11_S11_EEEEENS4_13SM90_TMA_LOADENS4_14ComposedLayoutINS4_7SwizzleILi3ELi4ELi3EEENS4_18smem_ptr_flag_bitsILi16EEENSV_INS5_IJNSA_ILi8EEESH_EEENS5_IJSH_SC_EEEEEEEvNS4_8identityENS4_23SM90_TMA_LOAD_MULTICASTENS15_IS17_S19_NSV_INS5_IJSH_S1A_EEENS5_IJSC_SH_EEEEEEEvS1F_EENS_8epilogue10collective6detail29Sm90TmaWarpSpecializedAdapterINS1N_15DefaultEpilogueISJ_SK_SK_NS1M_6thread17LinearCombinationISJ_Li1EffLNS1R_9ScaleType4KindE0ELNS_15FloatRoundStyleE2ESJ_EENS1_15EpilogueDefaultEEEEEvvEEEEvNT_6ParamsE --------------------------
	.section	.text._ZN7cutlass13device_kernelINS_4gemm6kernel13GemmUniversalIN4cute5tupleIJiiiiEEENS1_10collective13CollectiveMmaINS1_34MainloopSm90TmaGmmaWarpSpecializedILi7ENS5_IJNS4_1CILi4EEENSA_ILi1EEESC_EEENS1_35KernelTmaWarpSpecializedCooperativeEEENS5_IJNSA_ILi128EEESG_NSA_ILi64EEEEEENS_6half_tENS5_IJlSC_lEEESJ_NS5_IJSC_llEEENS4_8TiledMMAINS4_8MMA_AtomIJNS4_4SM904GMMA26MMA_64x128x16_F32F16F16_SSILNSP_5MajorE0ELSR_1ELNSP_7ScaleInE1ELSS_1EEEEEENS4_6LayoutINS5_IJNSA_ILi2EEESC_SC_EEENS5_IJSC_NSA_ILi0EEESY_EEEEENS5_IJNS4_10UnderscoreES11_S11_EEEEENS4_13SM90_TMA_LOADENS4_14ComposedLayoutINS4_7SwizzleILi3ELi4ELi3EEENS4_18smem_ptr_flag_bitsILi16EEENSV_INS5_IJNSA_ILi8EEESH_EEENS5_IJSH_SC_EEEEEEEvNS4_8identityENS4_23SM90_TMA_LOAD_MULTICASTENS15_IS17_S19_NSV_INS5_IJSH_S1A_EEENS5_IJSC_SH_EEEEEEEvS1F_EENS_8epilogue10collective6detail29Sm90TmaWarpSpecializedAdapterINS1N_15DefaultEpilogueISJ_SK_SK_NS1M_6thread17LinearCombinationISJ_Li1EffLNS1R_9ScaleType4KindE0ELNS_15FloatRoundStyleE2ESJ_EENS1_15EpilogueDefaultEEEEEvvEEEEvNT_6ParamsE,"ax",@progbits
	.align	128
.text._ZN7cutlass13device_kernelINS_4gemm6kernel13GemmUniversalIN4cute5tupleIJiiiiEEENS1_10collective13CollectiveMmaINS1_34MainloopSm90TmaGmmaWarpSpecializedILi7ENS5_IJNS4_1CILi4EEENSA_ILi1EEESC_EEENS1_35KernelTmaWarpSpecializedCooperativeEEENS5_IJNSA_ILi128EEESG_NSA_ILi64EEEEEENS_6half_tENS5_IJlSC_lEEESJ_NS5_IJSC_llEEENS4_8TiledMMAINS4_8MMA_AtomIJNS4_4SM904GMMA26MMA_64x128x16_F32F16F16_SSILNSP_5MajorE0ELSR_1ELNSP_7ScaleInE1ELSS_1EEEEEENS4_6LayoutINS5_IJNSA_ILi2EEESC_SC_EEENS5_IJSC_NSA_ILi0EEESY_EEEEENS5_IJNS4_10UnderscoreES11_S11_EEEEENS4_13SM90_TMA_LOADENS4_14ComposedLayoutINS4_7SwizzleILi3ELi4ELi3EEENS4_18smem_ptr_flag_bitsILi16EEENSV_INS5_IJNSA_ILi8EEESH_EEENS5_IJSH_SC_EEEEEEEvNS4_8identityENS4_23SM90_TMA_LOAD_MULTICASTENS15_IS17_S19_NSV_INS5_IJSH_S1A_EEENS5_IJSC_SH_EEEEEEEvS1F_EENS_8epilogue10collective6detail29Sm90TmaWarpSpecializedAdapterINS1N_15DefaultEpilogueISJ_SK_SK_NS1M_6thread17LinearCombinationISJ_Li1EffLNS1R_9ScaleType4KindE0ELNS_15FloatRoundStyleE2ESJ_EENS1_15EpilogueDefaultEEEEEvvEEEEvNT_6ParamsE:
        .type           _ZN7cutlass13device_kernelINS_4gemm6kernel13GemmUniversalIN4cute5tupleIJiiiiEEENS1_10collective13CollectiveMmaINS1_34MainloopSm90TmaGmmaWarpSpecializedILi7ENS5_IJNS4_1CILi4EEENSA_ILi1EEESC_EEENS1_35KernelTmaWarpSpecializedCooperativeEEENS5_IJNSA_ILi128EEESG_NSA_ILi64EEEEEENS_6half_tENS5_IJlSC_lEEESJ_NS5_IJSC_llEEENS4_8TiledMMAINS4_8MMA_AtomIJNS4_4SM904GMMA26MMA_64x128x16_F32F16F16_SSILNSP_5MajorE0ELSR_1ELNSP_7ScaleInE1ELSS_1EEEEEENS4_6LayoutINS5_IJNSA_ILi2EEESC_SC_EEENS5_IJSC_NSA_ILi0EEESY_EEEEENS5_IJNS4_10UnderscoreES11_S11_EEEEENS4_13SM90_TMA_LOADENS4_14ComposedLayoutINS4_7SwizzleILi3ELi4ELi3EEENS4_18smem_ptr_flag_bitsILi16EEENSV_INS5_IJNSA_ILi8EEESH_EEENS5_IJSH_SC_EEEEEEEvNS4_8identityENS4_23SM90_TMA_LOAD_MULTICASTENS15_IS17_S19_NSV_INS5_IJSH_S1A_EEENS5_IJSC_SH_EEEEEEEvS1F_EENS_8epilogue10collective6detail29Sm90TmaWarpSpecializedAdapterINS1N_15DefaultEpilogueISJ_SK_SK_NS1M_6thread17LinearCombinationISJ_Li1EffLNS1R_9ScaleType4KindE0ELNS_15FloatRoundStyleE2ESJ_EENS1_15EpilogueDefaultEEEEEvvEEEEvNT_6ParamsE,@function
        .size           _ZN7cutlass13device_kernelINS_4gemm6kernel13GemmUniversalIN4cute5tupleIJiiiiEEENS1_10collective13CollectiveMmaINS1_34MainloopSm90TmaGmmaWarpSpecializedILi7ENS5_IJNS4_1CILi4EEENSA_ILi1EEESC_EEENS1_35KernelTmaWarpSpecializedCooperativeEEENS5_IJNSA_ILi128EEESG_NSA_ILi64EEEEEENS_6half_tENS5_IJlSC_lEEESJ_NS5_IJSC_llEEENS4_8TiledMMAINS4_8MMA_AtomIJNS4_4SM904GMMA26MMA_64x128x16_F32F16F16_SSILNSP_5MajorE0ELSR_1ELNSP_7ScaleInE1ELSS_1EEEEEENS4_6LayoutINS5_IJNSA_ILi2EEESC_SC_EEENS5_IJSC_NSA_ILi0EEESY_EEEEENS5_IJNS4_10UnderscoreES11_S11_EEEEENS4_13SM90_TMA_LOADENS4_14ComposedLayoutINS4_7SwizzleILi3ELi4ELi3EEENS4_18smem_ptr_flag_bitsILi16EEENSV_INS5_IJNSA_ILi8EEESH_EEENS5_IJSH_SC_EEEEEEEvNS4_8identityENS4_23SM90_TMA_LOAD_MULTICASTENS15_IS17_S19_NSV_INS5_IJSH_S1A_EEENS5_IJSC_SH_EEEEEEEvS1F_EENS_8epilogue10collective6detail29Sm90TmaWarpSpecializedAdapterINS1N_15DefaultEpilogueISJ_SK_SK_NS1M_6thread17LinearCombinationISJ_Li1EffLNS1R_9ScaleType4KindE0ELNS_15FloatRoundStyleE2ESJ_EENS1_15EpilogueDefaultEEEEEvvEEEEvNT_6ParamsE,(.L_x_205 - _ZN7cutlass13device_kernelINS_4gemm6kernel13GemmUniversalIN4cute5tupleIJiiiiEEENS1_10collective13CollectiveMmaINS1_34MainloopSm90TmaGmmaWarpSpecializedILi7ENS5_IJNS4_1CILi4EEENSA_ILi1EEESC_EEENS1_35KernelTmaWarpSpecializedCooperativeEEENS5_IJNSA_ILi128EEESG_NSA_ILi64EEEEEENS_6half_tENS5_IJlSC_lEEESJ_NS5_IJSC_llEEENS4_8TiledMMAINS4_8MMA_AtomIJNS4_4SM904GMMA26MMA_64x128x16_F32F16F16_SSILNSP_5MajorE0ELSR_1ELNSP_7ScaleInE1ELSS_1EEEEEENS4_6LayoutINS5_IJNSA_ILi2EEESC_SC_EEENS5_IJSC_NSA_ILi0EEESY_EEEEENS5_IJNS4_10UnderscoreES11_S11_EEEEENS4_13SM90_TMA_LOADENS4_14ComposedLayoutINS4_7SwizzleILi3ELi4ELi3EEENS4_18smem_ptr_flag_bitsILi16EEENSV_INS5_IJNSA_ILi8EEESH_EEENS5_IJSH_SC_EEEEEEEvNS4_8identityENS4_23SM90_TMA_LOAD_MULTICASTENS15_IS17_S19_NSV_INS5_IJSH_S1A_EEENS5_IJSC_SH_EEEEEEEvS1F_EENS_8epilogue10collective6detail29Sm90TmaWarpSpecializedAdapterINS1N_15DefaultEpilogueISJ_SK_SK_NS1M_6thread17LinearCombinationISJ_Li1EffLNS1R_9ScaleType4KindE0ELNS_15FloatRoundStyleE2ESJ_EENS1_15EpilogueDefaultEEEEEvvEEEEvNT_6ParamsE)
        .other          _ZN7cutlass13device_kernelINS_4gemm6kernel13GemmUniversalIN4cute5tupleIJiiiiEEENS1_10collective13CollectiveMmaINS1_34MainloopSm90TmaGmmaWarpSpecializedILi7ENS5_IJNS4_1CILi4EEENSA_ILi1EEESC_EEENS1_35KernelTmaWarpSpecializedCooperativeEEENS5_IJNSA_ILi128EEESG_NSA_ILi64EEEEEENS_6half_tENS5_IJlSC_lEEESJ_NS5_IJSC_llEEENS4_8TiledMMAINS4_8MMA_AtomIJNS4_4SM904GMMA26MMA_64x128x16_F32F16F16_SSILNSP_5MajorE0ELSR_1ELNSP_7ScaleInE1ELSS_1EEEEEENS4_6LayoutINS5_IJNSA_ILi2EEESC_SC_EEENS5_IJSC_NSA_ILi0EEESY_EEEEENS5_IJNS4_10UnderscoreES11_S11_EEEEENS4_13SM90_TMA_LOADENS4_14ComposedLayoutINS4_7SwizzleILi3ELi4ELi3EEENS4_18smem_ptr_flag_bitsILi16EEENSV_INS5_IJNSA_ILi8EEESH_EEENS5_IJSH_SC_EEEEEEEvNS4_8identityENS4_23SM90_TMA_LOAD_MULTICASTENS15_IS17_S19_NSV_INS5_IJSH_S1A_EEENS5_IJSC_SH_EEEEEEEvS1F_EENS_8epilogue10collective6detail29Sm90TmaWarpSpecializedAdapterINS1N_15DefaultEpilogueISJ_SK_SK_NS1M_6thread17LinearCombinationISJ_Li1EffLNS1R_9ScaleType4KindE0ELNS_15FloatRoundStyleE2ESJ_EENS1_15EpilogueDefaultEEEEEvvEEEEvNT_6ParamsE,@"STO_CUDA_ENTRY STV_DEFAULT"
_ZN7cutlass13device_kernelINS_4gemm6kernel13GemmUniversalIN4cute5tupleIJiiiiEEENS1_10collective13CollectiveMmaINS1_34MainloopSm90TmaGmmaWarpSpecializedILi7ENS5_IJNS4_1CILi4EEENSA_ILi1EEESC_EEENS1_35KernelTmaWarpSpecializedCooperativeEEENS5_IJNSA_ILi128EEESG_NSA_ILi64EEEEEENS_6half_tENS5_IJlSC_lEEESJ_NS5_IJSC_llEEENS4_8TiledMMAINS4_8MMA_AtomIJNS4_4SM904GMMA26MMA_64x128x16_F32F16F16_SSILNSP_5MajorE0ELSR_1ELNSP_7ScaleInE1ELSS_1EEEEEENS4_6LayoutINS5_IJNSA_ILi2EEESC_SC_EEENS5_IJSC_NSA_ILi0EEESY_EEEEENS5_IJNS4_10UnderscoreES11_S11_EEEEENS4_13SM90_TMA_LOADENS4_14ComposedLayoutINS4_7SwizzleILi3ELi4ELi3EEENS4_18smem_ptr_flag_bitsILi16EEENSV_INS5_IJNSA_ILi8EEESH_EEENS5_IJSH_SC_EEEEEEEvNS4_8identityENS4_23SM90_TMA_LOAD_MULTICASTENS15_IS17_S19_NSV_INS5_IJSH_S1A_EEENS5_IJSC_SH_EEEEEEEvS1F_EENS_8epilogue10collective6detail29Sm90TmaWarpSpecializedAdapterINS1N_15DefaultEpilogueISJ_SK_SK_NS1M_6thread17LinearCombinationISJ_Li1EffLNS1R_9ScaleType4KindE0ELNS_15FloatRoundStyleE2ESJ_EENS1_15EpilogueDefaultEEEEEvvEEEEvNT_6ParamsE:
[----:B------:R-:W0:Y:S01]  /*0000*/  LDC R1, c[0x0][0x28] ;  /* 0x00000a00ff017b82 */ /* 0x000e220000000800 */
[----:B------:R-:W1:Y:S01]  /*0010*/  S2R R95, SR_TID.X ;  /* 0x00000000005f7919 */ /* 0x000e620000002100 */
[----:B------:R-:W-:Y:S01]  /*0020*/  ELECT P0, URZ, PT ;  /* 0x00000000003f782f */ /* 0x000fe20003800000 */
[----:B------:R-:W-:Y:S01]  /*0030*/  BSSY B0, `(.L_x_0) ;  /* 0x000000f000007945 */ /* 0x000fe20003800000 */
[--C-:B-1----:R-:W-:Y:S02]  /*0040*/  SHF.R.U32.HI R0, RZ, 0x5, R95.reuse ;  /* 0x00000005ff007819 */ /* 0x102fe4000001165f */
[----:B------:R-:W-:-:S03]  /*0050*/  SHF.R.U32.HI R6, RZ, 0x7, R95 ;  /* 0x00000007ff067819 */ /* 0x000fc6000001165f */
[----:B------:R-:W1:Y:S04]  /*0060*/  SHFL.IDX PT, R3, R0, RZ, 0x1f ;  /* 0x00001fff00037589 */ /* 0x000e6800000e0000 */
[----:B------:R2:W3:Y:S01]  /*0070*/  SHFL.IDX PT, R2, R6, RZ, 0x1f ;  /* 0x00001fff06027589 */ /* 0x0004e200000e0000 */
[----:B-1----:R-:W-:-:S13]  /*0080*/  ISETP.NE.OR P0, PT, R3, RZ, !P0 ;  /* 0x000000ff0300720c */ /* 0x002fda0004705670 */
[----:B0-23--:R-:W-:Y:S05]  /*0090*/  @P0 BRA `(.L_x_1) ;  /* 0x0000000000200947 */ /* 0x00dfea0003800000 */
[----:B------:R-:W-:Y:S02]  /*00a0*/  ULDC.64 UR4, c[0x0][0x198] ;  /* 0x0000660000047ab9 */ /* 0x000fe40000000a00 */
[----:B------:R-:W-:Y:S02]  /*00b0*/  UIADD3 UR6, UP0, UR4, 0xf0, URZ ;  /* 0x000000f004067890 */ /* 0x000fe4000ff1e03f */
[----:B------:R-:W-:Y:S02]  /*00c0*/  UIADD3 UR4, UP1, UR4, 0x1f0, URZ ;  /* 0x000001f004047890 */ /* 0x000fe4000ff3e03f */
[----:B------:R-:W-:Y:S02]  /*00d0*/  UIADD3.X UR7, URZ, UR5, URZ, UP0, !UPT ;  /* 0x000000053f077290 */ /* 0x000fe400087fe43f */
[----:B------:R-:W-:-:S07]  /*00e0*/  UIADD3.X UR5, URZ, UR5, URZ, UP1, !UPT ;  /* 0x000000053f057290 */ /* 0x000fce0008ffe43f */
[----:B------:R0:W-:Y:S02]  /*00f0*/  UTMACCTL.PF [UR6] ;  /* 0x00000000060079b9 */ /* 0x0001e40008040000 */
[----:B------:R0:W-:Y:S02]  /*0100*/  UTMACCTL.PF [UR4] ;  /* 0x00000000040079b9 */ /* 0x0001e40008040000 */
[----:B0-----:R-:W-:Y:S01]  /*0110*/  NOP ;  /* 0x0000000000007918 */ /* 0x001fe20000000000 */
.L_x_1:
[----:B------:R-:W-:Y:S05]  /*0120*/  BSYNC B0 ;  /* 0x0000000000007941 */ /* 0x000fea0003800000 */
.L_x_0:
[----:B------:R-:W0:Y:S01]  /*0130*/  SHFL.IDX PT, R5, R0, RZ, 0x1f ;  /* 0x00001fff00057589 */ /* 0x000e2200000e0000 */
[----:B------:R-:W-:-:S04]  /*0140*/  SHF.R.S32.HI R4, RZ, 0x1f, R95 ;  /* 0x0000001fff047819 */ /* 0x000fc8000001145f */
[----:B------:R-:W-:Y:S02]  /*0150*/  LEA.HI R4, R4, R95, RZ, 0x7 ;  /* 0x0000005f04047211 */ /* 0x000fe400078f38ff */
[----:B0-----:R-:W-:-:S13]  /*0160*/  ISETP.NE.AND P0, PT, R5, RZ, PT ;  /* 0x000000ff0500720c */ /* 0x001fda0003f05270 */
[----:B------:R-:W-:Y:S05]  /*0170*/  @P0 BRA `(.L_x_2) ;  /* 0x0000000000700947 */ /* 0x000fea0003800000 */
[----:B------:R-:W0:Y:S01]  /*0180*/  S2UR UR8, SR_CgaCtaId ;  /* 0x00000000000879c3 */ /* 0x000e220000008800 */
[----:B------:R-:W-:Y:S01]  /*0190*/  UMOV UR4, 0x400 ;  /* 0x0000040000047882 */ /* 0x000fe20000000000 */
[----:B------:R-:W-:Y:S01]  /*01a0*/  UMOV UR5, 0x1 ;  /* 0x0000000100057882 */ /* 0x000fe20000000000 */
[----:B------:R-:W-:Y:S01]  /*01b0*/  UMOV UR6, 0x8 ;  /* 0x0000000800067882 */ /* 0x000fe20000000000 */
[----:B------:R-:W-:Y:S01]  /*01c0*/  ELECT P0, URZ, PT ;  /* 0x00000000003f782f */ /* 0x000fe20003800000 */
[----:B------:R-:W-:-:S04]  /*01d0*/  UIADD3 UR6, -UR6, 0x100000, URZ ;  /* 0x0010000006067890 */ /* 0x000fc8000fffe13f */
[----:B------:R-:W-:Y:S02]  /*01e0*/  USHF.L.U32 UR7, UR6, 0xb, URZ ;  /* 0x0000000b06077899 */ /* 0x000fe4000800063f */
[----:B------:R-:W-:Y:S02]  /*01f0*/  USHF.L.U32 UR6, UR6, 0x1, URZ ;  /* 0x0000000106067899 */ /* 0x000fe4000800063f */
[----:B0-----:R-:W-:Y:S02]  /*0200*/  ULEA UR8, UR8, UR4, 0x18 ;  /* 0x0000000408087291 */ /* 0x001fe4000f8ec03f */
[----:B------:R-:W-:-:S04]  /*0210*/  UIADD3 UR4, -UR5, 0x100000, URZ ;  /* 0x0010000005047890 */ /* 0x000fc8000fffe13f */
[----:B------:R-:W-:Y:S02]  /*0220*/  USHF.L.U32 UR5, UR4, 0xb, URZ ;  /* 0x0000000b04057899 */ /* 0x000fe4000800063f */
[----:B------:R-:W-:Y:S01]  /*0230*/  USHF.L.U32 UR4, UR4, 0x1, URZ ;  /* 0x0000000104047899 */ /* 0x000fe2000800063f */
[----:B------:R-:W0:Y:S11]  /*0240*/  FENCE.VIEW.ASYNC.S ;  /* 0x00000000000073c6 */ /* 0x000e360000000000 */
[----:B0-----:R0:W1:Y:S01]  /*0250*/  SYNCS.EXCH.64 URZ, [UR8], UR4 ;  /* 0x00000004083f75b2 */ /* 0x0010620008000100 */
[----:B------:R0:W2:Y:S01]  /*0260*/  SYNCS.EXCH.64 URZ, [UR8+0x38], UR6 ;  /* 0x00003806083f75b2 */ /* 0x0000a20008000100 */
[----:B------:R0:W3:Y:S01]  /*0270*/  SYNCS.EXCH.64 URZ, [UR8+0x8], UR4 ;  /* 0x00000804083f75b2 */ /* 0x0000e20008000100 */
[----:B------:R0:W4:Y:S01]  /*0280*/  SYNCS.EXCH.64 URZ, [UR8+0x40], UR6 ;  /* 0x00004006083f75b2 */ /* 0x0001220008000100 */
[----:B------:R0:W0:Y:S01]  /*0290*/  SYNCS.EXCH.64 URZ, [UR8+0x10], UR4 ;  /* 0x00001004083f75b2 */ /* 0x0000220008000100 */
        /* <DEDUP_REMOVED lines=9> */
[----:B------:R-:W-:Y:S01]  /*0330*/  NOP ;  /* 0x0000000000007918 */ /* 0x000fe20000000000 */
.L_x_2:
[----:B0-----:R-:W0:Y:S01]  /*0340*/  S2UR UR8, SR_CTAID.X ;  /* 0x00000000000879c3 */ /* 0x001e220000002500 */
[----:B------:R-:W-:Y:S01]  /*0350*/  LOP3.LUT R4, R4, 0xffffff80, RZ, 0xc0, !PT ;  /* 0xffffff8004047812 */ /* 0x000fe200078ec0ff */
[----:B------:R-:W5:Y:S01]  /*0360*/  SHFL.IDX PT, R0, R0, RZ, 0x1f ;  /* 0x00001fff00007589 */ /* 0x000f6200000e0000 */
[----:B------:R-:W-:Y:S01]  /*0370*/  SHF.R.S32.HI R12, RZ, 0x1f, R5 ;  /* 0x0000001fff0c7819 */ /* 0x000fe20000011405 */
[----:B------:R-:W-:Y:S01]  /*0380*/  ULDC UR4, c[0x0][0x150] ;  /* 0x0000540000047ab9 */ /* 0x000fe20000000800 */
[----:B------:R-:W-:Y:S01]  /*0390*/  ELECT P0, URZ, PT ;  /* 0x00000000003f782f */ /* 0x000fe20003800000 */
[----:B------:R-:W-:Y:S01]  /*03a0*/  IMAD.IADD R8, R95, 0x1, -R4 ;  /* 0x000000015f087824 */ /* 0x000fe200078e0a04 */
[----:B------:R-:W-:Y:S01]  /*03b0*/  LEA.HI R12, R12, R5, RZ, 0x2 ;  /* 0x000000050c0c7211 */ /* 0x000fe200078f10ff */
[----:B------:R-:W1:Y:S01]  /*03c0*/  S2R R4, SR_CTAID.Y ;  /* 0x0000000000047919 */ /* 0x000e620000002600 */
[----:B------:R-:W2:Y:S01]  /*03d0*/  LDC R13, c[0x0][0x144] ;  /* 0x00005100ff0d7b82 */ /* 0x000ea20000000800 */
[----:B------:R-:W-:Y:S01]  /*03e0*/  NOP ;  /* 0x0000000000007918 */ /* 0x000fe20000000000 */
[----:B------:R-:W-:Y:S01]  /*03f0*/  SHF.R.S32.HI R7, RZ, 0x1f, R8 ;  /* 0x0000001fff077819 */ /* 0x000fe20000011408 */
[----:B------:R-:W-:Y:S01]  /*0400*/  NOP ;  /* 0x0000000000007918 */ /* 0x000fe20000000000 */
[----:B------:R-:W-:Y:S01]  /*0410*/  LOP3.LUT R12, R12, 0x3ffffffc, RZ, 0xc0, !PT ;  /* 0x3ffffffc0c0c7812 */ /* 0x000fe200078ec0ff */
[----:B------:R-:W-:Y:S01]  /*0420*/  IMAD.MOV.U32 R22, RZ, RZ, 0x1 ;  /* 0x00000001ff167424 */ /* 0x000fe200078e00ff */
[----:B------:R-:W-:-:S02]  /*0430*/  LEA.HI R7, R7, R8, RZ, 0x3 ;  /* 0x0000000807077211 */ /* 0x000fc400078f18ff */
[----:B------:R-:W3:Y:S01]  /*0440*/  LDC R14, c[0x0][0x140] ;  /* 0x00005000ff0e7b82 */ /* 0x000ee20000000800 */
[----:B------:R-:W-:Y:S02]  /*0450*/  ISETP.NE.AND P3, PT, R2, RZ, PT ;  /* 0x000000ff0200720c */ /* 0x000fe40003f65270 */
[--C-:B------:R-:W-:Y:S02]  /*0460*/  SHF.R.S32.HI R9, RZ, 0x3, R7.reuse ;  /* 0x00000003ff097819 */ /* 0x100fe40000011407 */
[----:B------:R-:W-:Y:S02]  /*0470*/  SHF.R.S32.HI R10, RZ, 0x1f, R7 ;  /* 0x0000001fff0a7819 */ /* 0x000fe40000011407 */
[----:B0-----:R-:W-:Y:S02]  /*0480*/  I2FP.F32.U32 R7, UR8 ;  /* 0x0000000800077c45 */ /* 0x001fe40008201000 */
[----:B------:R-:W-:Y:S02]  /*0490*/  LEA.HI R10, R10, R9, RZ, 0x2 ;  /* 0x000000090a0a7211 */ /* 0x000fe400078f10ff */
[----:B-----5:R-:W-:Y:S01]  /*04a0*/  ISETP.NE.OR P0, PT, R0, RZ, !P0 ;  /* 0x000000ff0000720c */ /* 0x020fe20004705670 */
[----:B------:R-:W-:Y:S01]  /*04b0*/  FMUL R11, R7, UR4 ;  /* 0x00000004070b7c20 */ /* 0x000fe20008400000 */
[----:B------:R-:W-:Y:S01]  /*04c0*/  LOP3.LUT R10, R10, 0xfffffffc, RZ, 0xc0, !PT ;  /* 0xfffffffc0a0a7812 */ /* 0x000fe200078ec0ff */
[----:B------:R-:W-:Y:S01]  /*04d0*/  IMAD.IADD R7, R5, 0x1, -R12 ;  /* 0x0000000105077824 */ /* 0x000fe200078e0a0c */
[----:B------:R-:W-:-:S03]  /*04e0*/  ULDC UR4, c[0x0][0x154] ;  /* 0x0000550000047ab9 */ /* 0x000fc60000000800 */
[----:B------:R-:W0:Y:S01]  /*04f0*/  F2I.U32.TRUNC.NTZ R11, R11 ;  /* 0x0000000b000b7305 */ /* 0x000e22000020f000 */
[----:B------:R-:W-:Y:S02]  /*0500*/  IMAD.IADD R10, R9, 0x1, -R10 ;  /* 0x00000001090a7824 */ /* 0x000fe400078e0a0a */
[----:B------:R-:W5:Y:S02]  /*0510*/  LDC R9, c[0x0][0x148] ;  /* 0x00005200ff097b82 */ /* 0x000f640000000800 */
[----:B------:R-:W-:Y:S01]  /*0520*/  IMAD R10, R7, 0x4, R10 ;  /* 0x00000004070a7824 */ /* 0x000fe200078e020a */
[----:B------:R-:W-:Y:S01]  /*0530*/  VOTEU.ALL UP0, P0 ;  /* 0x00000000003f7886 */ /* 0x000fe20000000000 */
[----:B---3--:R-:W-:Y:S01]  /*0540*/  ISETP.EQ.U32.AND P2, PT, R14, 0x1, PT ;  /* 0x000000010e00780c */ /* 0x008fe20003f42070 */
[----:B------:R-:W-:Y:S01]  /*0550*/  VOTEU.ALL UP1, P0 ;  /* 0x00000000003f7886 */ /* 0x000fe20000020000 */
[----:B------:R-:W-:Y:S01]  /*0560*/  IMAD.SHL.U32 R19, R10, 0x4, RZ ;  /* 0x000000040a137824 */ /* 0x000fe200078e00ff */
[----:B------:R-:W-:Y:S01]  /*0570*/  SHF.R.S32.HI R7, RZ, 0x1f, R10 ;  /* 0x0000001fff077819 */ /* 0x000fe2000001140a */
[----:B------:R-:W3:Y:S01]  /*0580*/  @!UP0 S2UR UR7, SR_CgaCtaId ;  /* 0x00000000000789c3 */ /* 0x000ee20000008800 */
[----:B------:R-:W-:-:S02]  /*0590*/  @!UP0 UMOV UR6, 0x400 ;  /* 0x0000040000068882 */ /* 0x000fc40000000000 */
[----:B------:R-:W-:Y:S01]  /*05a0*/  LEA.HI R0, R7, R10, RZ, 0x2 ;  /* 0x0000000a07007211 */ /* 0x000fe200078f10ff */
[----:B0-----:R-:W-:Y:S01]  /*05b0*/  IMAD.MOV R12, RZ, RZ, -R11 ;  /* 0x000000ffff0c7224 */ /* 0x001fe200078e0a0b */
[----:B------:R-:W-:Y:S02]  /*05c0*/  LOP3.LUT R19, R10, 0xc, R19, 0x78, !PT ;  /* 0x0000000c0a137812 */ /* 0x000fe400078e7813 */
[----:B------:R-:W-:Y:S01]  /*05d0*/  LOP3.LUT R11, R0, 0xfffffffc, RZ, 0xc0, !PT ;  /* 0xfffffffc000b7812 */ /* 0x000fe200078ec0ff */
[----:B--2---:R-:W-:Y:S01]  /*05e0*/  IMAD R7, R13, R12, UR8 ;  /* 0x000000080d077e24 */ /* 0x004fe2000f8e020c */
[----:B-1----:R-:W-:Y:S02]  /*05f0*/  I2FP.F32.U32 R13, R4 ;  /* 0x00000004000d7245 */ /* 0x002fe40000201000 */
[----:B------:R-:W-:Y:S01]  /*0600*/  SHF.R.S32.HI R0, RZ, 0x1f, R3 ;  /* 0x0000001fff007819 */ /* 0x000fe20000011403 */
[----:B------:R-:W-:Y:S02]  /*0610*/  IMAD.IADD R12, R10, 0x1, -R11 ;  /* 0x000000010a0c7824 */ /* 0x000fe400078e0a0b */
[----:B------:R-:W-:Y:S01]  /*0620*/  FMUL R13, R13, UR4 ;  /* 0x000000040d0d7c20 */ /* 0x000fe20008400000 */
[----:B------:R-:W-:Y:S01]  /*0630*/  LEA.HI R0, R0, R3, RZ, 0x2 ;  /* 0x0000000300007211 */ /* 0x000fe200078f10ff */
[----:B------:R-:W-:Y:S01]  /*0640*/  UMOV UR4, 0x20 ;  /* 0x0000002000047882 */ /* 0x000fe20000000000 */
[----:B------:R-:W-:Y:S01]  /*0650*/  ISETP.NE.AND P4, PT, R12, R7, PT ;  /* 0x000000070c00720c */ /* 0x000fe20003f85270 */
[----:B------:R-:W-:-:S04]  /*0660*/  @!UP0 UIADD3 UR4, -UR4, 0x100000, URZ ;  /* 0x0010000004048890 */ /* 0x000fc8000fffe13f */
[----:B------:R-:W-:Y:S02]  /*0670*/  @!UP0 USHF.L.U32 UR5, UR4, 0xb, URZ ;  /* 0x0000000b04058899 */ /* 0x000fe4000800063f */
[----:B------:R-:W-:Y:S01]  /*0680*/  @!UP0 USHF.L.U32 UR4, UR4, 0x1, URZ ;  /* 0x0000000104048899 */ /* 0x000fe2000800063f */
[----:B------:R-:W-:Y:S01]  /*0690*/  LOP3.LUT R0, R0, 0xfffffffc, RZ, 0xc0, !PT ;  /* 0xfffffffc00007812 */ /* 0x000fe200078ec0ff */
[----:B------:R-:W0:Y:S04]  /*06a0*/  F2I.U32.TRUNC.NTZ R13, R13 ;  /* 0x0000000d000d7305 */ /* 0x000e28000020f000 */
[----:B------:R-:W-:Y:S01]  /*06b0*/  IMAD.IADD R3, R3, 0x1, -R0 ;  /* 0x0000000103037824 */ /* 0x000fe200078e0a00 */
[----:B---3--:R-:W-:Y:S01]  /*06c0*/  @!UP0 ULEA UR6, UR7, UR6, 0x18 ;  /* 0x0000000607068291 */ /* 0x008fe2000f8ec03f */
[----:B------:R-:W-:Y:S01]  /*06d0*/  VOTEU.ALL UP0, P0 ;  /* 0x00000000003f7886 */ /* 0x000fe20000000000 */
[----:B------:R-:W-:Y:S01]  /*06e0*/  LOP3.LUT P0, RZ, R8, 0x7, RZ, 0xc0, !PT ;  /* 0x0000000708ff7812 */ /* 0x000fe2000780c0ff */
[----:B------:R-:W-:Y:S01]  /*06f0*/  VIADD R8, R2, 0xffffffff ;  /* 0xffffffff02087836 */ /* 0x000fe20000000000 */
[----:B------:R-:W-:-:S02]  /*0700*/  @P4 SHF.R.S32.HI R0, RZ, 0x1f, R19 ;  /* 0x0000001fff004819 */ /* 0x000fc40000011413 */
[C---:B------:R-:W-:Y:S02]  /*0710*/  ISETP.NE.AND P1, PT, R3.reuse, 0x3, PT ;  /* 0x000000030300780c */ /* 0x040fe40003f25270 */
[----:B------:R-:W-:Y:S01]  /*0720*/  @P4 LEA.HI R0, R0, R19, RZ, 0x2 ;  /* 0x0000001300004211 */ /* 0x000fe200078f10ff */
[----:B0-----:R-:W-:Y:S01]  /*0730*/  IMAD.MOV R23, RZ, RZ, -R13 ;  /* 0x000000ffff177224 */ /* 0x001fe200078e0a0d */
[----:B------:R-:W-:Y:S01]  /*0740*/  ISETP.EQ.OR P1, PT, R3, RZ, !P1 ;  /* 0x000000ff0300720c */ /* 0x000fe20004f22670 */
[----:B------:R-:W0:Y:S02]  /*0750*/  FENCE.VIEW.ASYNC.S ;  /* 0x00000000000073c6 */ /* 0x000e240000000000 */
[----:B0-----:R0:W1:Y:S01]  /*0760*/  @!UP0 SYNCS.EXCH.64 URZ, [UR6+0x80], UR4 ;  /* 0x00008004063f85b2 */ /* 0x0010620008000100 */
[----:B------:R-:W-:Y:S01]  /*0770*/  @P4 SHF.R.S32.HI R0, RZ, 0x2, R0 ;  /* 0x00000002ff004819 */ /* 0x000fe20000011400 */
[----:B-----5:R-:W-:Y:S01]  /*0780*/  IMAD R11, R9, R23, R4 ;  /* 0x00000017090b7224 */ /* 0x020fe200078e0204 */
[----:B------:R-:W-:-:S02]  /*0790*/  ISETP.LT.U32.AND P0, PT, R19, 0x4, !P0 ;  /* 0x000000041300780c */ /* 0x000fc40004701070 */
[----:B------:R-:W-:Y:S02]  /*07a0*/  ISETP.EQ.AND P1, PT, R2, RZ, P1 ;  /* 0x000000ff0200720c */ /* 0x000fe40000f22270 */
[----:B------:R-:W-:Y:S02]  /*07b0*/  @P4 ISETP.NE.AND P5, PT, R0, R11, PT ;  /* 0x0000000b0000420c */ /* 0x000fe40003fa5270 */
[----:B------:R-:W-:Y:S02]  /*07c0*/  ISETP.GE.U32.AND P6, PT, R8, 0x2, PT ;  /* 0x000000020800780c */ /* 0x000fe40003fc6070 */
[----:B------:R-:W-:Y:S02]  /*07d0*/  SEL R11, RZ, 0x1, !P0 ;  /* 0x00000001ff0b7807 */ /* 0x000fe40004000000 */
[----:B------:R-:W-:Y:S02]  /*07e0*/  @P4 SEL R22, RZ, 0x1, P5 ;  /* 0x00000001ff164807 */ /* 0x000fe40002800000 */
[----:B------:R-:W-:Y:S01]  /*07f0*/  SEL R18, RZ, 0x1, !P1 ;  /* 0x00000001ff127807 */ /* 0x000fe20004800000 */
[----:B------:R0:W2:Y:S01]  /*0800*/  @!UP1 SYNCS.EXCH.64 URZ, [UR6+0x88], UR4 ;  /* 0x00008804063f95b2 */ /* 0x0000a20008000100 */
[----:B------:R-:W-:Y:S01]  /*0810*/  LOP3.LUT R22, R22, R11, RZ, 0xc0, !PT ;  /* 0x0000000b16167212 */ /* 0x000fe200078ec0ff */
[----:B------:R-:W-:Y:S01]  /*0820*/  NOP ;  /* 0x0000000000007918 */ /* 0x000fe20000000000 */
[----:B------:R-:W-:-:S02]  /*0830*/  LOP3.LUT R0, R95, 0x7f, RZ, 0xc0, !PT ;  /* 0x0000007f5f007812 */ /* 0x000fc400078ec0ff */
[----:B------:R-:W-:Y:S01]  /*0840*/  SEL R18, R18, 0x2, P6 ;  /* 0x0000000212127807 */ /* 0x000fe20003000000 */
[----:B0-----:R-:W-:Y:S06]  /*0850*/  @!P2 BRA `(.L_x_3) ;  /* 0x000000000008a947 */ /* 0x001fec0003800000 */
[----:B-12-4-:R-:W-:Y:S01]  /*0860*/  UCGABAR_ARV ;  /* 0x00000000000079c7 */ /* 0x016fe20008000000 */
[----:B------:R-:W-:Y:S05]  /*0870*/  BRA `(.L_x_4) ;  /* 0x0000000000047947 */ /* 0x000fea0003800000 */
.L_x_3:
[----:B-12-4-:R-:W-:Y:S01]  /*0880*/  NOP ;  /* 0x0000000000007918 */ /* 0x016fe20000000000 */
.L_x_4:
[----:B------:R-:W0:Y:S01]  /*0890*/  LDC R2, c[0x0][0x65c] ;  /* 0x00019700ff027b82 */ /* 0x000e220000000800 */
[----:B------:R-:W-:Y:S02]  /*08a0*/  IMAD.U32 R10, RZ, RZ, UR8 ;  /* 0x00000008ff0a7e24 */ /* 0x000fe4000f8e00ff */
[----:B------:R-:W-:Y:S01]  /*08b0*/  IMAD.MOV.U32 R11, RZ, RZ, RZ ;  /* 0x000000ffff0b7224 */ /* 0x000fe200078e00ff */
[----:B0-----:R-:W-:-:S04]  /*08c0*/  ISETP.NE.AND P1, PT, R2, 0x1, PT ;  /* 0x000000010200780c */ /* 0x001fc80003f25270 */
[----:B------:R-:W-:-:S09]  /*08d0*/  P2R R5, PR, RZ, 0x2 ;  /* 0x00000002ff057803 */ /* 0x000fd20000000000 */
[----:B------:R-:W0:Y:S01]  /*08e0*/  @P1 LDC R17, c[0x0][0x10] ;  /* 0x00000400ff111b82 */ /* 0x000e220000000800 */
[----:B------:R-:W-:Y:S02]  /*08f0*/  @P1 IMAD.MOV.U32 R5, RZ, RZ, RZ ;  /* 0x000000ffff051224 */ /* 0x000fe400078e00ff */
[----:B------:R-:W-:-:S05]  /*0900*/  @P1 IMAD.MOV.U32 R15, RZ, RZ, RZ ;  /* 0x000000ffff0f1224 */ /* 0x000fca00078e00ff */
[----:B------:R-:W1:Y:S01]  /*0910*/  @!P1 LDC R13, c[0x0][0xc] ;  /* 0x00000300ff0d9b82 */ /* 0x000e620000000800 */
[----:B------:R-:W-:Y:S01]  /*0920*/  ULDC UR4, c[0x0][0xc] ;  /* 0x0000030000047ab9 */ /* 0x000fe20000000800 */
[----:B------:R-:W-:Y:S01]  /*0930*/  ULDC UR5, c[0x0][0x10] ;  /* 0x0000040000057ab9 */ /* 0x000fe20000000800 */
[----:B------:R-:W-:Y:S01]  /*0940*/  ULDC UR6, c[0x0][0x14] ;  /* 0x0000050000067ab9 */ /* 0x000fe20000000800 */
[----:B------:R-:W-:-:S04]  /*0950*/  UIMAD.WIDE.U32 UR4, UR4, UR5, URZ ;  /* 0x00000005040472a5 */ /* 0x000fc8000f8e003f */
[----:B------:R-:W-:Y:S02]  /*0960*/  UIMAD.WIDE.U32 UR36, UR4, UR6, URZ ;  /* 0x00000006042472a5 */ /* 0x000fe4000f8e003f */
[----:B------:R-:W-:-:S04]  /*0970*/  UIMAD UR42, UR5, UR6, URZ ;  /* 0x00000006052a72a4 */ /* 0x000fc8000f8e023f */
[----:B------:R-:W-:Y:S01]  /*0980*/  UIADD3 UR42, UR37, UR42, URZ ;  /* 0x0000002a252a7290 */ /* 0x000fe2000fffe03f */
[----:B0-----:R-:W-:-:S04]  /*0990*/  @P1 IMAD.WIDE.U32 R16, R17, UR8, R4 ;  /* 0x0000000811101c25 */ /* 0x001fc8000f8e0004 */
[----:B------:R-:W-:Y:S02]  /*09a0*/  @P1 IMAD.IADD R17, R17, 0x1, R15 ;  /* 0x0000000111111824 */ /* 0x000fe400078e020f */
[----:B-1----:R-:W-:-:S04]  /*09b0*/  @!P1 IMAD.WIDE.U32 R10, R4, R13, R10 ;  /* 0x0000000d040a9225 */ /* 0x002fc800078e000a */
[----:B------:R-:W-:Y:S02]  /*09c0*/  @!P1 IMAD.MOV.U32 R16, RZ, RZ, R10 ;  /* 0x000000ffff109224 */ /* 0x000fe400078e000a */
[----:B------:R-:W-:Y:S01]  /*09d0*/  @!P1 IMAD.MOV.U32 R17, RZ, RZ, R11 ;  /* 0x000000ffff119224 */ /* 0x000fe200078e000b */
[----:B------:R-:W-:Y:S06]  /*09e0*/  @!P2 BRA `(.L_x_5) ;  /* 0x00000000000ca947 */ /* 0x000fec0003800000 */
[----:B------:R-:W-:Y:S01]  /*09f0*/  UCGABAR_WAIT ;  /* 0x0000000000007dc7 */ /* 0x000fe20008000000 */
[----:B------:R-:W-:Y:S01]  /*0a00*/  CCTL.IVALL ;  /* 0x00000000ff00798f */ /* 0x000fe20002000000 */
[----:B------:R-:W-:Y:S05]  /*0a10*/  BRA `(.L_x_6) ;  /* 0x0000000000047947 */ /* 0x000fea0003800000 */
.L_x_5:
[----:B------:R-:W-:Y:S06]  /*0a20*/  BAR.SYNC.DEFER_BLOCKING 0x0 ;  /* 0x0000000000007b1d */ /* 0x000fec0000010000 */
.L_x_6:
[----:B------:R-:W-:Y:S05]  /*0a30*/  @!P3 BRA `(.L_x_7) ;  /* 0x0000005c00c4b947 */ /* 0x000fea0003800000 */
[----:B------:R-:W-:-:S13]  /*0a40*/  ISETP.GT.U32.AND P0, PT, R8, 0x1, PT ;  /* 0x000000010800780c */ /* 0x000fda0003f04070 */
[----:B------:R-:W-:Y:S05]  /*0a50*/  @P0 EXIT ;  /* 0x000000000000094d */ /* 0x000fea0003800000 */
[----:B------:R-:W-:Y:S01]  /*0a60*/  ULDC.64 UR4, c[0x0][0x650] ;  /* 0x0001940000047ab9 */ /* 0x000fe20000000a00 */
[----:B------:R-:W-:Y:S01]  /*0a70*/  PRMT R3, RZ, 0x7610, R3 ;  /* 0x00007610ff037816 */ /* 0x000fe20000000003 */
[----:B------:R-:W-:Y:S01]  /*0a80*/  IMAD.MOV.U32 R103, RZ, RZ, -0x1 ;  /* 0xffffffffff677424 */ /* 0x000fe200078e00ff */
[----:B------:R-:W-:Y:S01]  /*0a90*/  ISETP.GE.U32.AND P0, PT, R16, UR4, PT ;  /* 0x0000000410007c0c */ /* 0x000fe2000bf06070 */
[----:B------:R-:W-:Y:S02]  /*0aa0*/  IMAD.MOV.U32 R100, RZ, RZ, -0x1 ;  /* 0xffffffffff647424 */ /* 0x000fe400078e00ff */
[----:B------:R-:W-:Y:S01]  /*0ab0*/  IMAD.MOV.U32 R101, RZ, RZ, -0x1 ;  /* 0xffffffffff657424 */ /* 0x000fe200078e00ff */
[----:B------:R-:W-:-:S13]  /*0ac0*/  ISETP.GE.U32.AND.EX P0, PT, R17, UR5, PT, P0 ;  /* 0x0000000511007c0c */ /* 0x000fda000bf06100 */
[----:B------:R-:W-:Y:S05]  /*0ad0*/  @P0 BRA `(.L_x_8) ;  /* 0x0000000400280947 */ /* 0x000fea0003800000 */
[----:B------:R-:W0:Y:S01]  /*0ae0*/  LDC.64 R24, c[0x0][0x628] ;  /* 0x00018a00ff187b82 */ /* 0x000e220000000a00 */
[----:B------:R-:W-:Y:S02]  /*0af0*/  IMAD.MOV.U32 R10, RZ, RZ, R16 ;  /* 0x000000ffff0a7224 */ /* 0x000fe400078e0010 */
[----:B------:R-:W-:-:S05]  /*0b00*/  IMAD.MOV.U32 R11, RZ, RZ, R17 ;  /* 0x000000ffff0b7224 */ /* 0x000fca00078e0011 */
[----:B------:R-:W1:Y:S08]  /*0b10*/  LDC R8, c[0x0][0x630] ;  /* 0x00018c00ff087b82 */ /* 0x000e700000000800 */
[----:B------:R-:W2:Y:S01]  /*0b20*/  LDC.64 R26, c[0x0][0x620] ;  /* 0x00018800ff1a7b82 */ /* 0x000ea20000000a00 */
[----:B0-----:R-:W-:-:S04]  /*0b30*/  ISETP.NE.U32.AND P0, PT, R24, RZ, PT ;  /* 0x000000ff1800720c */ /* 0x001fc80003f05070 */
[----:B------:R-:W-:-:S13]  /*0b40*/  ISETP.NE.AND.EX P0, PT, R25, RZ, PT, P0 ;  /* 0x000000ff1900720c */ /* 0x000fda0003f05300 */
[----:B-12---:R-:W-:Y:S05]  /*0b50*/  @!P0 BRA `(.L_x_9) ;  /* 0x0000000000288947 */ /* 0x006fea0003800000 */
[----:B------:R-:W0:Y:S02]  /*0b60*/  LDC R3, c[0x0][0x634] ;  /* 0x00018d00ff037b82 */ /* 0x000e240000000800 */
[----:B0-----:R-:W-:-:S05]  /*0b70*/  IADD3 R3, P0, R16, R3, RZ ;  /* 0x0000000310037210 */ /* 0x001fca0007f1e0ff */
[----:B------:R-:W-:-:S04]  /*0b80*/  IMAD.X R21, RZ, RZ, R17, P0 ;  /* 0x000000ffff157224 */ /* 0x000fc800000e0611 */
[----:B------:R-:W-:-:S04]  /*0b90*/  IMAD.WIDE.U32 R10, R21, R24, RZ ;  /* 0x00000018150a7225 */ /* 0x000fc800078e00ff */
[----:B------:R-:W-:-:S04]  /*0ba0*/  IMAD.WIDE.U32 R12, P0, R3, R25, R10 ;  /* 0x00000019030c7225 */ /* 0x000fc8000780000a */
[----:B------:R-:W-:-:S04]  /*0bb0*/  IMAD.WIDE.U32 R10, R3, R24, RZ ;  /* 0x00000018030a7225 */ /* 0x000fc800078e00ff */
[----:B------:R-:W-:Y:S01]  /*0bc0*/  IMAD.X R15, RZ, RZ, RZ, P0 ;  /* 0x000000ffff0f7224 */ /* 0x000fe200000e06ff */
[----:B------:R-:W-:Y:S01]  /*0bd0*/  IADD3 RZ, P0, R11, R12, RZ ;  /* 0x0000000c0bff7210 */ /* 0x000fe20007f1e0ff */
[----:B------:R-:W-:-:S04]  /*0be0*/  IMAD.MOV.U32 R14, RZ, RZ, R13 ;  /* 0x000000ffff0e7224 */ /* 0x000fc800078e000d */
[----:B------:R-:W-:-:S08]  /*0bf0*/  IMAD.WIDE.U32.X R10, R21, R25, R14, P0 ;  /* 0x00000019150a7225 */ /* 0x000fd000000e040e */
.L_x_9:
[----:B------:R-:W0:Y:S01]  /*0c00*/  LDC.64 R30, c[0x0][0x640] ;  /* 0x00019000ff1e7b82 */ /* 0x000e220000000a00 */
[-CC-:B------:R-:W-:Y:S02]  /*0c10*/  SHF.R.U64 R101, R10, R8.reuse, R11.reuse ;  /* 0x000000080a657219 */ /* 0x180fe4000000120b */
[----:B------:R-:W-:Y:S02]  /*0c20*/  SHF.R.U32.HI R3, RZ, R8, R11 ;  /* 0x00000008ff037219 */ /* 0x000fe4000001160b */
[----:B------:R-:W-:-:S03]  /*0c30*/  IADD3 R5, P0, RZ, -R101, RZ ;  /* 0x80000065ff057210 */ /* 0x000fc60007f1e0ff */
[----:B------:R-:W1:Y:S02]  /*0c40*/  LDC R12, c[0x0][0x618] ;  /* 0x00018600ff0c7b82 */ /* 0x000e640000000800 */
[----:B------:R-:W-:Y:S02]  /*0c50*/  IMAD.X R3, RZ, RZ, ~R3, P0 ;  /* 0x000000ffff037224 */ /* 0x000fe400000e0e03 */
[----:B------:R-:W-:-:S04]  /*0c60*/  IMAD.WIDE.U32 R10, R5, R26, R16 ;  /* 0x0000001a050a7225 */ /* 0x000fc800078e0010 */
[----:B------:R-:W2:Y:S01]  /*0c70*/  LDC R20, c[0x0][0x608] ;  /* 0x00018200ff147b82 */ /* 0x000ea20000000800 */
[----:B------:R-:W-:Y:S02]  /*0c80*/  IMAD R8, R3, R26, RZ ;  /* 0x0000001a03087224 */ /* 0x000fe400078e02ff */
[----:B------:R-:W-:Y:S02]  /*0c90*/  IMAD.MOV.U32 R3, RZ, RZ, -0x1 ;  /* 0xffffffffff037424 */ /* 0x000fe400078e00ff */
[----:B------:R-:W-:Y:S02]  /*0ca0*/  IMAD R5, R5, R27, R8 ;  /* 0x0000001b05057224 */ /* 0x000fe400078e0208 */
[----:B------:R-:W-:Y:S01]  /*0cb0*/  IMAD R26, R9, R23, R4 ;  /* 0x00000017091a7224 */ /* 0x000fe200078e0204 */
[----:B------:R-:W3:Y:S01]  /*0cc0*/  LDC R28, c[0x0][0x658] ;  /* 0x00019600ff1c7b82 */ /* 0x000ee20000000800 */
[----:B------:R-:W-:Y:S01]  /*0cd0*/  IMAD.IADD R5, R11, 0x1, R5 ;  /* 0x000000010b057824 */ /* 0x000fe200078e0205 */
[----:B0-----:R-:W-:Y:S01]  /*0ce0*/  ISETP.NE.U32.AND P0, PT, R30, RZ, PT ;  /* 0x000000ff1e00720c */ /* 0x001fe20003f05070 */
[----:B------:R-:W-:-:S03]  /*0cf0*/  IMAD.MOV.U32 R23, RZ, RZ, 0x1 ;  /* 0x00000001ff177424 */ /* 0x000fc600078e00ff */
[----:B------:R-:W-:Y:S02]  /*0d00*/  ISETP.NE.AND.EX P0, PT, R31, RZ, PT, P0 ;  /* 0x000000ff1f00720c */ /* 0x000fe40003f05300 */
[----:B------:R-:W0:Y:S01]  /*0d10*/  LDC R24, c[0x0][0x600] ;  /* 0x00018000ff187b82 */ /* 0x000e220000000800 */
[-CC-:B-1----:R-:W-:Y:S02]  /*0d20*/  SHF.R.U64 R14, R10, R12.reuse, R5.reuse ;  /* 0x0000000c0a0e7219 */ /* 0x182fe40000001205 */
[----:B------:R-:W-:-:S05]  /*0d30*/  SHF.R.U32.HI R5, RZ, R12, R5 ;  /* 0x0000000cff057219 */ /* 0x000fca0000011605 */
[----:B------:R-:W1:Y:S01]  /*0d40*/  LDC R15, c[0x0][0x648] ;  /* 0x00019200ff0f7b82 */ /* 0x000e620000000800 */
[-CC-:B--2---:R-:W-:Y:S02]  /*0d50*/  SHF.R.U64 R27, R14, R20.reuse, R5.reuse ;  /* 0x000000140e1b7219 */ /* 0x184fe40000001205 */
[----:B------:R-:W-:-:S05]  /*0d60*/  SHF.R.U32.HI R5, RZ, R20, R5 ;  /* 0x00000014ff057219 */ /* 0x000fca0000011605 */
[----:B------:R-:W2:Y:S01]  /*0d70*/  LDC R21, c[0x0][0x638] ;  /* 0x00018e00ff157b82 */ /* 0x000ea20000000800 */
[-CC-:B---3--:R-:W-:Y:S02]  /*0d80*/  SHF.R.U64 R20, R27, R28.reuse, R5.reuse ;  /* 0x0000001c1b147219 */ /* 0x188fe40000001205 */
[-C--:B------:R-:W-:Y:S02]  /*0d90*/  SHF.L.U32 R3, R3, R28.reuse, RZ ;  /* 0x0000001c03037219 */ /* 0x080fe400000006ff */
[----:B------:R-:W-:Y:S01]  /*0da0*/  SHF.R.U32.HI R5, RZ, R28, R5 ;  /* 0x0000001cff057219 */ /* 0x000fe20000011605 */
[----:B------:R-:W-:Y:S01]  /*0db0*/  IMAD.MOV.U32 R4, RZ, RZ, R20 ;  /* 0x000000ffff047224 */ /* 0x000fe200078e0014 */
[----:B------:R-:W-:Y:S01]  /*0dc0*/  LOP3.LUT R12, RZ, R3, RZ, 0x33, !PT ;  /* 0x00000003ff0c7212 */ /* 0x000fe200078e33ff */
[----:B------:R-:W3:Y:S01]  /*0dd0*/  LDC R25, c[0x0][0x610] ;  /* 0x00018400ff197b82 */ /* 0x000ee20000000800 */
[----:B------:R-:W-:Y:S05]  /*0de0*/  @!P0 BRA `(.L_x_10) ;  /* 0x0000000000288947 */ /* 0x000fea0003800000 */
[----:B------:R-:W4:Y:S02]  /*0df0*/  LDC R3, c[0x0][0x64c] ;  /* 0x00019300ff037b82 */ /* 0x000f240000000800 */
[----:B----4-:R-:W-:-:S05]  /*0e00*/  IADD3 R3, P0, R20, R3, RZ ;  /* 0x0000000314037210 */ /* 0x010fca0007f1e0ff */
        /* <DEDUP_REMOVED lines=8> */
.L_x_10:
[----:B-1----:R-:W-:Y:S01]  /*0e90*/  SHF.R.U64 R4, R4, R15, R5 ;  /* 0x0000000f04047219 */ /* 0x002fe20000001205 */
[----:B0-----:R-:W-:Y:S01]  /*0ea0*/  VIADD R5, R24, 0xffffffff ;  /* 0xffffffff18057836 */ /* 0x001fe20000000000 */
[----:B------:R-:W-:Y:S02]  /*0eb0*/  SHF.L.U32 R3, R23, R28, RZ ;  /* 0x0000001c17037219 */ /* 0x000fe400000006ff */
[----:B------:R-:W-:Y:S01]  /*0ec0*/  LOP3.LUT R12, R27, R12, RZ, 0xc0, !PT ;  /* 0x0000000c1b0c7212 */ /* 0x000fe200078ec0ff */
[----:B------:R-:W-:Y:S01]  /*0ed0*/  IMAD.MOV R8, RZ, RZ, -R4 ;  /* 0x000000ffff087224 */ /* 0x000fe200078e0a04 */
[----:B------:R-:W-:-:S03]  /*0ee0*/  SEL R7, R7, R26, !P1 ;  /* 0x0000001a07077207 */ /* 0x000fc60004800000 */
[----:B------:R-:W-:Y:S01]  /*0ef0*/  IMAD R12, R3, R4, R12 ;  /* 0x00000004030c7224 */ /* 0x000fe200078e020c */
[----:B------:R-:W-:Y:S01]  /*0f00*/  LOP3.LUT R4, R14, R5, RZ, 0xc0, !PT ;  /* 0x000000050e047212 */ /* 0x000fe200078ec0ff */
[----:B--2---:R-:W-:Y:S02]  /*0f10*/  IMAD R3, R8, R21, R20 ;  /* 0x0000001508037224 */ /* 0x004fe400078e0214 */
[----:B---3--:R-:W-:Y:S02]  /*0f20*/  IMAD R7, R12, R25, R7 ;  /* 0x000000190c077224 */ /* 0x008fe400078e0207 */
[----:B------:R-:W-:Y:S02]  /*0f30*/  IMAD.MOV.U32 R5, RZ, RZ, 0x1 ;  /* 0x00000001ff057424 */ /* 0x000fe400078e00ff */
[----:B------:R-:W-:-:S03]  /*0f40*/  IMAD R4, R3, R24, R4 ;  /* 0x0000001803047224 */ /* 0x000fc600078e0204 */
[----:B------:R-:W-:Y:S02]  /*0f50*/  PRMT R3, R5, 0x7610, R3 ;  /* 0x0000761005037816 */ /* 0x000fe40000000003 */
[----:B------:R-:W-:Y:S02]  /*0f60*/  SEL R100, R4, R7, !P1 ;  /* 0x0000000704647207 */ /* 0x000fe40004800000 */
[----:B------:R-:W-:-:S07]  /*0f70*/  SEL R103, R7, R4, !P1 ;  /* 0x0000000407677207 */ /* 0x000fce0004800000 */
.L_x_8:
[----:B------:R-:W-:-:S08]  /*0f80*/  NOP ;  /* 0x0000000000007918 */ /* 0x000fd00000000000 */
[----:B------:R-:W0:Y:S02]  /*0f90*/  USETMAXREG.TRY_ALLOC.CTAPOOL UP0, 0xe8 ;  /* 0x000000e8000079c8 */ /* 0x000e240008000600 */
[----:B0-----:R-:W-:-:S13]  /*0fa0*/  PLOP3.LUT P0, PT, PT, PT, UP0, 0x80, 0x0 ;  /* 0x000000000000781c */ /* 0x001fda0003f0f008 */
[----:B------:R-:W-:Y:S05]  /*0fb0*/  @!P0 BRA `(.L_x_8) ;  /* 0xfffffffc00f08947 */ /* 0x000fea000383ffff */
[----:B------:R-:W-:Y:S01]  /*0fc0*/  ULDC.64 UR4, c[0x0][0x598] ;  /* 0x0001660000047ab9 */ /* 0x000fe20000000a00 */
[----:B------:R-:W-:Y:S01]  /*0fd0*/  ULDC.64 UR38, c[0x0][0x208] ;  /* 0x0000820000267ab9 */ /* 0x000fe20000000a00 */
[----:B------:R-:W-:-:S04]  /*0fe0*/  ISETP.NE.U32.AND P0, PT, RZ, UR4, PT ;  /* 0x00000004ff007c0c */ /* 0x000fc8000bf05070 */
[----:B------:R-:W-:-:S13]  /*0ff0*/  ISETP.NE.AND.EX P0, PT, RZ, UR5, PT, P0 ;  /* 0x00000005ff007c0c */ /* 0x000fda000bf05300 */
[----:B------:R-:W-:Y:S05]  /*1000*/  @!P0 BRA `(.L_x_11) ;  /* 0x00000000001c8947 */ /* 0x000fea0003800000 */
[----:B------:R-:W0:Y:S02]  /*1010*/  LDC.64 R4, c[0x0][0x598] ;  /* 0x00016600ff047b82 */ /* 0x000e240000000a00 */
[----:B0-----:R-:W2:Y:S02]  /*1020*/  LDG.E.64 R4, desc[UR38][R4.64] ;  /* 0x0000002604047981 */ /* 0x001ea4000c1e1b00 */
[----:B--2---:R-:W-:-:S04]  /*1030*/  ISETP.NE.U32.AND P0, PT, R4, RZ, PT ;  /* 0x000000ff0400720c */ /* 0x004fc80003f05070 */
[----:B------:R-:W-:-:S13]  /*1040*/  ISETP.NE.AND.EX P0, PT, R5, RZ, PT, P0 ;  /* 0x000000ff0500720c */ /* 0x000fda0003f05300 */
[----:B------:R-:W-:Y:S05]  /*1050*/  @!P0 BRA `(.L_x_11) ;  /* 0x0000000000088947 */ /* 0x000fea0003800000 */
[----:B------:R0:W5:Y:S01]  /*1060*/  LD.E R23, desc[UR38][R4.64] ;  /* 0x0000002604177980 */ /* 0x000162000c101900 */
[----:B------:R-:W-:Y:S05]  /*1070*/  BRA `(.L_x_12) ;  /* 0x0000000000247947 */ /* 0x000fea0003800000 */
.L_x_11:
[----:B------:R-:W-:Y:S02]  /*1080*/  ULDC.64 UR4, c[0x0][0x588] ;  /* 0x0001620000047ab9 */ /* 0x000fe40000000a00 */
[----:B------:R-:W-:-:S04]  /*1090*/  ISETP.NE.U32.AND P0, PT, RZ, UR4, PT ;  /* 0x00000004ff007c0c */ /* 0x000fc8000bf05070 */
[----:B------:R-:W-:-:S13]  /*10a0*/  ISETP.NE.AND.EX P0, PT, RZ, UR5, PT, P0 ;  /* 0x00000005ff007c0c */ /* 0x000fda000bf05300 */
[----:B------:R-:W-:Y:S05]  /*10b0*/  @!P0 BRA `(.L_x_13) ;  /* 0x00000000000c8947 */ /* 0x000fea0003800000 */
[----:B------:R-:W0:Y:S02]  /*10c0*/  LDC.64 R4, c[0x0][0x588] ;  /* 0x00016200ff047b82 */ /* 0x000e240000000a00 */
[----:B0-----:R1:W5:Y:S01]  /*10d0*/  LDG.E R23, desc[UR38][R4.64] ;  /* 0x0000002604177981 */ /* 0x001362000c1e1900 */
[----:B------:R-:W-:Y:S05]  /*10e0*/  BRA `(.L_x_12) ;  /* 0x0000000000087947 */ /* 0x000fea0003800000 */
.L_x_13:
[----:B------:R-:W-:Y:S02]  /*10f0*/  ULDC UR4, c[0x0][0x580] ;  /* 0x0001600000047ab9 */ /* 0x000fe40000000800 */
[----:B------:R-:W-:-:S07]  /*1100*/  IMAD.U32 R23, RZ, RZ, UR4 ;  /* 0x00000004ff177e24 */ /* 0x000fce000f8e00ff */
.L_x_12:
[----:B------:R-:W-:Y:S02]  /*1110*/  ULDC.64 UR4, c[0x0][0x5a0] ;  /* 0x0001680000047ab9 */ /* 0x000fe40000000a00 */
[----:B------:R-:W-:-:S04]  /*1120*/  ISETP.NE.U32.AND P0, PT, RZ, UR4, PT ;  /* 0x00000004ff007c0c */ /* 0x000fc8000bf05070 */
[----:B------:R-:W-:-:S13]  /*1130*/  ISETP.NE.AND.EX P0, PT, RZ, UR5, PT, P0 ;  /* 0x00000005ff007c0c */ /* 0x000fda000bf05300 */
[----:B------:R-:W-:Y:S05]  /*1140*/  @!P0 BRA `(.L_x_14) ;  /* 0x00000000001c8947 */ /* 0x000fea0003800000 */
[----:B01----:R-:W0:Y:S02]  /*1150*/  LDC.64 R4, c[0x0][0x5a0] ;  /* 0x00016800ff047b82 */ /* 0x003e240000000a00 */
[----:B0-----:R-:W2:Y:S02]  /*1160*/  LDG.E.64 R4, desc[UR38][R4.64] ;  /* 0x0000002604047981 */ /* 0x001ea4000c1e1b00 */
[----:B--2---:R-:W-:-:S04]  /*1170*/  ISETP.NE.U32.AND P0, PT, R4, RZ, PT ;  /* 0x000000ff0400720c */ /* 0x004fc80003f05070 */
[----:B------:R-:W-:-:S13]  /*1180*/  ISETP.NE.AND.EX P0, PT, R5, RZ, PT, P0 ;  /* 0x000000ff0500720c */ /* 0x000fda0003f05300 */
[----:B------:R-:W-:Y:S05]  /*1190*/  @!P0 BRA `(.L_x_14) ;  /* 0x0000000000088947 */ /* 0x000fea0003800000 */
[----:B------:R0:W5:Y:S01]  /*11a0*/  LD.E R90, desc[UR38][R4.64] ;  /* 0x00000026045a7980 */ /* 0x000162000c101900 */
[----:B------:R-:W-:Y:S05]  /*11b0*/  BRA `(.L_x_15) ;  /* 0x0000000000247947 */ /* 0x000fea0003800000 */
.L_x_14:
[----:B------:R-:W-:Y:S02]  /*11c0*/  ULDC.64 UR4, c[0x0][0x590] ;  /* 0x0001640000047ab9 */ /* 0x000fe40000000a00 */
[----:B------:R-:W-:-:S04]  /*11d0*/  ISETP.NE.U32.AND P0, PT, RZ, UR4, PT ;  /* 0x00000004ff007c0c */ /* 0x000fc8000bf05070 */
[----:B------:R-:W-:-:S13]  /*11e0*/  ISETP.NE.AND.EX P0, PT, RZ, UR5, PT, P0 ;  /* 0x00000005ff007c0c */ /* 0x000fda000bf05300 */
[----:B------:R-:W-:Y:S05]  /*11f0*/  @!P0 BRA `(.L_x_16) ;  /* 0x00000000000c8947 */ /* 0x000fea0003800000 */
[----:B------:R-:W2:Y:S02]  /*1200*/  LDC.64 R90, c[0x0][0x590] ;  /* 0x00016400ff5a7b82 */ /* 0x000ea40000000a00 */
[----:B--2---:R2:W5:Y:S01]  /*1210*/  LDG.E R90, desc[UR38][R90.64] ;  /* 0x000000265a5a7981 */ /* 0x004562000c1e1900 */
[----:B------:R-:W-:Y:S05]  /*1220*/  BRA `(.L_x_15) ;  /* 0x0000000000087947 */ /* 0x000fea0003800000 */
.L_x_16:
[----:B------:R-:W-:Y:S02]  /*1230*/  ULDC UR4, c[0x0][0x584] ;  /* 0x0001610000047ab9 */ /* 0x000fe40000000800 */
[----:B------:R-:W-:-:S07]  /*1240*/  IMAD.U32 R90, RZ, RZ, UR4 ;  /* 0x00000004ff5a7e24 */ /* 0x000fce000f8e00ff */
.L_x_15:
[----:B------:R-:W-:-:S13]  /*1250*/  LOP3.LUT P0, RZ, R3, 0xff, RZ, 0xc0, !PT ;  /* 0x000000ff03ff7812 */ /* 0x000fda000780c0ff */
[----:B------:R-:W-:Y:S05]  /*1260*/  @!P0 EXIT ;  /* 0x000000000000894d */ /* 0x000fea0003800000 */
[----:B------:R-:W3:Y:S01]  /*1270*/  LDC R93, c[0x0][0x658] ;  /* 0x00019600ff5d7b82 */ /* 0x000ee20000000800 */
[----:B------:R-:W-:Y:S01]  /*1280*/  LOP3.LUT R6, R6, 0x1, RZ, 0xc0, !PT ;  /* 0x0000000106067812 */ /* 0x000fe200078ec0ff */
[----:B------:R-:W-:Y:S01]  /*1290*/  ULDC.64 UR6, c[0x0][0x288] ;  /* 0x0000a20000067ab9 */ /* 0x000fe20000000a00 */
[----:B------:R-:W-:Y:S01]  /*12a0*/  SHF.R.U32.HI R3, RZ, 0x2, R95 ;  /* 0x00000002ff037819 */ /* 0x000fe2000001165f */
[----:B------:R-:W-:Y:S01]  /*12b0*/  UIADD3 UR4, UR7, 0x3f, URZ ;  /* 0x0000003f07047890 */ /* 0x000fe2000fffe03f */
[----:B------:R-:W-:Y:S01]  /*12c0*/  SHF.R.U32.HI R0, RZ, 0x1, R0 ;  /* 0x00000001ff007819 */ /* 0x000fe20000011600 */
[----:B------:R-:W-:Y:S01]  /*12d0*/  IMAD.SHL.U32 R88, R6, 0x40, RZ ;  /* 0x0000004006587824 */ /* 0x000fe200078e00ff */
[----:B------:R-:W-:Y:S01]  /*12e0*/  LOP3.LUT R3, R3, 0x7, RZ, 0xc0, !PT ;  /* 0x0000000703037812 */ /* 0x000fe200078ec0ff */
[----:B01----:R-:W0:Y:S01]  /*12f0*/  LDC.64 R4, c[0x0][0x5c8] ;  /* 0x00017200ff047b82 */ /* 0x003e220000000a00 */
[----:B------:R-:W-:Y:S01]  /*1300*/  USHF.R.S32.HI UR5, URZ, 0x1f, UR4 ;  /* 0x0000001f3f057899 */ /* 0x000fe20008011404 */
[----:B------:R-:W-:Y:S01]  /*1310*/  LOP3.LUT R0, R0, 0x30, RZ, 0xc0, !PT ;  /* 0x0000003000007812 */ /* 0x000fe200078ec0ff */
[----:B------:R-:W-:Y:S01]  /*1320*/  IMAD.MOV.U32 R8, RZ, RZ, 0x1 ;  /* 0x00000001ff087424 */ /* 0x000fe200078e00ff */
[--C-:B------:R-:W-:Y:S01]  /*1330*/  LOP3.LUT R88, R88, 0x40, R3.reuse, 0xe2, !PT ;  /* 0x0000004058587812 */ /* 0x100fe200078ee203 */
[----:B------:R-:W-:Y:S01]  /*1340*/  ULEA.HI UR5, UR5, UR4, URZ, 0x6 ;  /* 0x0000000405057291 */ /* 0x000fe2000f8f303f */
[-C--:B------:R-:W-:Y:S01]  /*1350*/  IADD3 R3, RZ, -R0.reuse, -R3 ;  /* 0x80000000ff037210 */ /* 0x080fe20007ffe803 */
[----:B------:R-:W-:Y:S01]  /*1360*/  IMAD.U32 R7, RZ, RZ, UR6 ;  /* 0x00000006ff077e24 */ /* 0x000fe2000f8e00ff */
[----:B------:R-:W1:Y:S01]  /*1370*/  LDC R97, c[0x0][0x600] ;  /* 0x00018000ff617b82 */ /* 0x000e620000000800 */
[----:B------:R-:W-:Y:S01]  /*1380*/  LOP3.LUT R88, R88, R0, RZ, 0xfc, !PT ;  /* 0x0000000058587212 */ /* 0x000fe200078efcff */
[----:B------:R-:W-:Y:S01]  /*1390*/  IMAD.MOV.U32 R0, RZ, RZ, -0x1 ;  /* 0xffffffffff007424 */ /* 0x000fe200078e00ff */
[----:B------:R-:W-:Y:S01]  /*13a0*/  USHF.R.S32.HI UR43, URZ, 0x6, UR5 ;  /* 0x000000063f2b7899 */ /* 0x000fe20008011405 */
[C---:B------:R-:W-:Y:S01]  /*13b0*/  LOP3.LUT R94, R95.reuse, 0x3, RZ, 0xc0, !PT ;  /* 0x000000035f5e7812 */ /* 0x040fe200078ec0ff */
[----:B------:R-:W-:Y:S01]  /*13c0*/  IMAD R3, R6, -0x40, R3 ;  /* 0xffffffc006037824 */ /* 0x000fe200078e0203 */
[C---:B------:R-:W-:Y:S01]  /*13d0*/  LOP3.LUT R96, R95.reuse, 0x80, RZ, 0xc0, !PT ;  /* 0x000000805f607812 */ /* 0x040fe200078ec0ff */
[----:B------:R-:W-:Y:S01]  /*13e0*/  UISETP.LT.AND UP0, UPT, UR43, 0x1, UPT ;  /* 0x000000012b00788c */ /* 0x000fe2000bf01270 */
[-C--:B---3--:R-:W-:Y:S01]  /*13f0*/  SHF.L.U32 R0, R0, R93.reuse, RZ ;  /* 0x0000005d00007219 */ /* 0x088fe200000006ff */
[----:B------:R-:W-:Y:S01]  /*1400*/  ULDC UR4, c[0x0][0x284] ;  /* 0x0000a10000047ab9 */ /* 0x000fe20000000800 */
[----:B------:R-:W-:Y:S01]  /*1410*/  IMAD R94, R94, -0x2, R7 ;  /* 0xfffffffe5e5e7824 */ /* 0x000fe200078e0207 */
[----:B------:R-:W-:Y:S01]  /*1420*/  USEL UR44, UR43, 0x1, UP0 ;  /* 0x000000012b2c7887 */ /* 0x000fe20008000000 */
[----:B------:R-:W-:Y:S01]  /*1430*/  SHF.L.U32 R93, R8, R93, RZ ;  /* 0x0000005d085d7219 */ /* 0x000fe200000006ff */
[----:B------:R-:W-:Y:S01]  /*1440*/  IMAD.SHL.U32 R95, R95, 0x2, RZ ;  /* 0x000000025f5f7824 */ /* 0x000fe200078e00ff */
[----:B------:R-:W-:Y:S01]  /*1450*/  LOP3.LUT R102, R18, 0x1, RZ, 0xfc, !PT ;  /* 0x0000000112667812 */ /* 0x000fe200078efcff */
[----:B------:R-:W-:Y:S01]  /*1460*/  VIADD R99, R3, UR4 ;  /* 0x0000000403637c36 */ /* 0x000fe20008000000 */
[C---:B0-----:R-:W-:Y:S01]  /*1470*/  SHF.L.U64.HI R92, R4.reuse, 0x3, R5 ;  /* 0x00000003045c7819 */ /* 0x041fe20000010205 */
[----:B--2---:R-:W-:Y:S01]  /*1480*/  IMAD.SHL.U32 R91, R4, 0x8, RZ ;  /* 0x00000008045b7824 */ /* 0x004fe200078e00ff */
[----:B------:R-:W-:Y:S01]  /*1490*/  SHF.R.U32.HI R96, RZ, 0x7, R96 ;  /* 0x00000007ff607819 */ /* 0x000fe20000011660 */
[----:B------:R-:W-:Y:S01]  /*14a0*/  IMAD.MOV.U32 R89, RZ, RZ, RZ ;  /* 0x000000ffff597224 */ /* 0x000fe200078e00ff */
[----:B------:R-:W-:Y:S01]  /*14b0*/  LOP3.LUT R98, RZ, R0, RZ, 0x33, !PT ;  /* 0x00000000ff627212 */ /* 0x000fe200078e33ff */
[----:B------:R-:W-:Y:S01]  /*14c0*/  UIADD3 UR44, UR43, -UR44, URZ ;  /* 0x8000002c2b2c7290 */ /* 0x000fe2000fffe03f */
[----:B------:R-:W-:Y:S01]  /*14d0*/  UMOV UR40, URZ ;  /* 0x0000003f00287c82 */ /* 0x000fe20008000000 */
[----:B-1----:R-:W-:Y:S01]  /*14e0*/  VIADD R97, R97, 0xffffffff ;  /* 0xffffffff61617836 */ /* 0x002fe20000000000 */
[----:B------:R-:W-:-:S09]  /*14f0*/  UMOV UR41, URZ ;  /* 0x0000003f00297c82 */ /* 0x000fd20008000000 */
.L_x_164:
[----:B0-----:R-:W0:Y:S01]  /*1500*/  SHFL.IDX PT, R0, R96, RZ, 0x1f ;  /* 0x00001fff60007589 */ /* 0x001e2200000e0000 */
[----:B-1----:R-:W1:Y:S01]  /*1510*/  S2UR UR7, SR_CgaCtaId ;  /* 0x00000000000779c3 */ /* 0x002e620000008800 */
[----:B------:R-:W-:Y:S01]  /*1520*/  UMOV UR6, 0x400 ;  /* 0x0000040000067882 */ /* 0x000fe20000000000 */
[----:B0-----:R-:W-:Y:S01]  /*1530*/  R2UR UR4, R0 ;  /* 0x00000000000472ca */ /* 0x001fe200000e0000 */
[----:B-1----:R-:W-:-:S12]  /*1540*/  ULEA UR6, UR7, UR6, 0x18 ;  /* 0x0000000607067291 */ /* 0x002fd8000f8ec03f */
[----:B------:R-:W-:-:S04]  /*1550*/  ULEA.HI UR5, UR4, UR4, URZ, 0x1 ;  /* 0x0000000404057291 */ /* 0x000fc8000f8f083f */
[----:B------:R-:W-:-:S04]  /*1560*/  ULOP3.LUT UR5, UR5, 0x7fffe, URZ, 0xc0, !UPT ;  /* 0x0007fffe05057892 */ /* 0x000fc8000f8ec03f */
[----:B------:R-:W-:-:S03]  /*1570*/  UIADD3 UR5, UR4, -UR5, URZ ;  /* 0x8000000504057290 */ /* 0x000fc6000fffe03f */
[----:B------:R-:W-:Y:S01]  /*1580*/  ULDC UR4, c[0x0][0x28c] ;  /* 0x0000a30000047ab9 */ /* 0x000fe20000000800 */
[----:B------:R-:W-:Y:S01]  /*1590*/  ULEA UR5, UR5, UR6, 0xd ;  /* 0x0000000605057291 */ /* 0x000fe2000f8e683f */
[----:B------:R-:W-:-:S03]  /*15a0*/  ISETP.LT.AND P0, PT, RZ, UR4, PT ;  /* 0x00000004ff007c0c */ /* 0x000fc6000bf01270 */
[----:B------:R-:W-:-:S04]  /*15b0*/  UIADD3 UR5, UR5, 0x180, URZ ;  /* 0x0000018005057890 */ /* 0x000fc8000fffe03f */
[----:B------:R-:W-:-:S04]  /*15c0*/  USHF.R.U32.HI UR5, URZ, 0x4, UR5 ;  /* 0x000000043f057899 */ /* 0x000fc80008011605 */
[----:B------:R-:W-:-:S04]  /*15d0*/  ULOP3.LUT UR5, UR5, 0x3fff, URZ, 0xc0, !UPT ;  /* 0x00003fff05057892 */ /* 0x000fc8000f8ec03f */
[----:B------:R-:W-:Y:S01]  /*15e0*/  ULOP3.LUT UR45, UR5, 0x10000, URZ, 0xfc, !UPT ;  /* 0x00010000052d7892 */ /* 0x000fe2000f8efc3f */
[----:B--2345:R-:W-:Y:S11]  /*15f0*/  @P0 BRA `(.L_x_17) ;  /* 0x0000000000400947 */ /* 0x03cff60003800000 */
[----:B------:R-:W-:Y:S01]  /*1600*/  MOV R0, 0x0 ;  /* 0x0000000000007802 */ /* 0x000fe20000000f00 */
[----:B------:R-:W-:Y:S01]  /*1610*/  ULDC.64 UR4, c[0x4][0x68] ;  /* 0x01001a0000047ab9 */ /* 0x000fe20000000a00 */
[----:B------:R-:W-:Y:S01]  /*1620*/  ULDC.64 UR6, c[0x4][0x8] ;  /* 0x0100020000067ab9 */ /* 0x000fe20000000a00 */
[----:B------:R-:W-:Y:S01]  /*1630*/  IMAD.U32 R4, RZ, RZ, UR4 ;  /* 0x00000004ff047e24 */ /* 0x000fe2000f8e00ff */
[----:B------:R0:W1:Y:S01]  /*1640*/  LDC.64 R14, c[0x4][R0] ;  /* 0x01000000000e7b82 */ /* 0x0000620000000a00 */
[----:B------:R-:W-:Y:S01]  /*1650*/  IMAD.U32 R5, RZ, RZ, UR5 ;  /* 0x00000005ff057e24 */ /* 0x000fe2000f8e00ff */
[----:B------:R-:W-:Y:S01]  /*1660*/  ULDC.64 UR4, c[0x4][0x70] ;  /* 0x01001c0000047ab9 */ /* 0x000fe20000000a00 */
[----:B------:R-:W-:Y:S02]  /*1670*/  IMAD.U32 R10, RZ, RZ, UR6 ;  /* 0x00000006ff0a7e24 */ /* 0x000fe4000f8e00ff */
[----:B------:R-:W-:Y:S02]  /*1680*/  IMAD.U32 R6, RZ, RZ, UR4 ;  /* 0x00000004ff067e24 */ /* 0x000fe4000f8e00ff */
[----:B------:R-:W-:-:S02]  /*1690*/  IMAD.U32 R7, RZ, RZ, UR5 ;  /* 0x00000005ff077e24 */ /* 0x000fc4000f8e00ff */
[----:B------:R-:W-:Y:S02]  /*16a0*/  IMAD.U32 R11, RZ, RZ, UR7 ;  /* 0x00000007ff0b7e24 */ /* 0x000fe4000f8e00ff */
[----:B------:R-:W-:Y:S02]  /*16b0*/  IMAD.MOV.U32 R8, RZ, RZ, 0x1e1 ;  /* 0x000001e1ff087424 */ /* 0x000fe400078e00ff */
[----:B------:R-:W-:Y:S02]  /*16c0*/  IMAD.MOV.U32 R12, RZ, RZ, 0x1 ;  /* 0x00000001ff0c7424 */ /* 0x000fe400078e00ff */
[----:B0-----:R-:W-:-:S07]  /*16d0*/  IMAD.MOV.U32 R13, RZ, RZ, RZ ;  /* 0x000000ffff0d7224 */ /* 0x001fce00078e00ff */
[----:B------:R-:W-:-:S07]  /*16e0*/  LEPC R20, `(.L_x_17) ;  /* 0x000000001014794e */ /* 0x000fce0000000000 */
[----:B-1---5:R-:W-:Y:S05]  /*16f0*/  CALL.ABS.NOINC R14 ;  /* 0x000000000e007343 */ /* 0x022fea0003c00000 */
.L_x_17:
[----:B------:R-:W-:-:S13]  /*1700*/  ISETP.NE.AND P0, PT, R102, 0x3, PT ;  /* 0x000000036600780c */ /* 0x000fda0003f05270 */
[----:B------:R-:W-:Y:S05]  /*1710*/  @!P0 BRA `(.L_x_18) ;  /* 0x0000000000048947 */ /* 0x000fea0003800000 */
[----:B------:R-:W-:Y:S01]  /*1720*/  BPT.TRAP 0x1 ;  /* 0x000000040000795c */ /* 0x000fe20000300000 */
.L_x_18:
[----:B------:R-:W0:Y:S01]  /*1730*/  S2UR UR5, SR_CgaCtaId ;  /* 0x00000000000579c3 */ /* 0x000e220000008800 */
[----:B------:R-:W-:Y:S01]  /*1740*/  UMOV UR4, 0x400 ;  /* 0x0000040000047882 */ /* 0x000fe20000000000 */
[----:B------:R-:W-:Y:S02]  /*1750*/  IMAD.U32 R0, RZ, RZ, UR40 ;  /* 0x00000028ff007e24 */ /* 0x000fe4000f8e00ff */
[----:B------:R-:W-:-:S03]  /*1760*/  IMAD.U32 R3, RZ, RZ, UR41 ;  /* 0x00000029ff037e24 */ /* 0x000fc6000f8e00ff */
[----:B------:R-:W-:Y:S01]  /*1770*/  SHF.L.U32 R0, R0, 0x1f, RZ ;  /* 0x0000001f00007819 */ /* 0x000fe200000006ff */
[----:B0-----:R-:W-:-:S06]  /*1780*/  ULEA UR4, UR5, UR4, 0x18 ;  /* 0x0000000405047291 */ /* 0x001fcc000f8ec03f */
[----:B------:R-:W-:-:S04]  /*1790*/  IMAD.U32 R6, RZ, RZ, UR4 ;  /* 0x00000004ff067e24 */ /* 0x000fc8000f8e00ff */
[----:B------:R-:W-:-:S04]  /*17a0*/  IMAD R3, R3, 0x8, R6 ;  /* 0x0000000803037824 */ /* 0x000fc800078e0206 */
[----:B------:R0:W1:Y:S01]  /*17b0*/  SYNCS.PHASECHK.TRANS64.TRYWAIT P1, [R3+URZ], R0 ;  /* 0x00000000030075a7 */ /* 0x000062000802017f */
[----:B------:R-:W-:Y:S05]  /*17c0*/  @!P0 BRA `(.L_x_19) ;  /* 0x0000000000048947 */ /* 0x000fea0003800000 */
[----:B------:R-:W-:Y:S01]  /*17d0*/  BPT.TRAP 0x1 ;  /* 0x000000040000795c */ /* 0x000fe20000300000 */
.L_x_19:
[----:B------:R-:W-:-:S05]  /*17e0*/  IMAD.U32 R4, RZ, RZ, UR44 ;  /* 0x0000002cff047e24 */ /* 0x000fca000f8e00ff */
[----:B------:R-:W-:Y:S01]  /*17f0*/  ISETP.GE.AND P2, PT, R4, 0x1, PT ;  /* 0x000000010400780c */ /* 0x000fe20003f46270 */
[----:B-1----:R-:W-:-:S12]  /*1800*/  @P1 BRA `(.L_x_20) ;  /* 0x0000000000081947 */ /* 0x002fd80003800000 */
[----:B------:R-:W1:Y:S02]  /*1810*/  SYNCS.PHASECHK.TRANS64.TRYWAIT P1, [R3+URZ], R0 ;  /* 0x00000000030075a7 */ /* 0x000e64000802017f */
[----:B-1----:R-:W-:Y:S05]  /*1820*/  @!P1 BRA `(.L_x_21) ;  /* 0x0000006800349947 */ /* 0x002fea0003800000 */
.L_x_20:
[----:B------:R-:W-:Y:S05]  /*1830*/  WARPSYNC.ALL ;  /* 0x0000000000007948 */ /* 0x000fea0003800000 */
[----:B------:R-:W-:Y:S01]  /*1840*/  R2UR UR4, R6 ;  /* 0x00000000060472ca */ /* 0x000fe200000e0000 */
[----:B------:R-:W-:Y:S01]  /*1850*/  ULEA UR5, UR41, UR45, 0xa ;  /* 0x0000002d29057291 */ /* 0x000fe2000f8e503f */
[----:B------:R-:W-:Y:S01]  /*1860*/  WARPGROUP.ARRIVE ;  /* 0x00000000000079c5 */ /* 0x000fe20000000000 */
[----:B------:R-:W-:Y:S01]  /*1870*/  UMOV UR9, 0x40000040 ;  /* 0x4000004000097882 */ /* 0x000fe20000000000 */
[----:B------:R-:W-:-:S04]  /*1880*/  UMOV UR11, 0x40000040 ;  /* 0x40000040000b7882 */ /* 0x000fc80000000000 */
[----:B------:R-:W-:-:S05]  /*1890*/  UMOV UR8, UR5 ;  /* 0x0000000500087c82 */ /* 0x000fca0008000000 */
[----:B------:R-:W-:-:S04]  /*18a0*/  UIADD3 UR4, UR4, 0x1c180, URZ ;  /* 0x0001c18004047890 */ /* 0x000fc8000fffe03f */
[----:B------:R-:W-:-:S04]  /*18b0*/  USHF.R.U32.HI UR4, URZ, 0x4, UR4 ;  /* 0x000000043f047899 */ /* 0x000fc80008011604 */
[----:B------:R-:W-:-:S04]  /*18c0*/  ULOP3.LUT UR4, UR4, 0x3fff, URZ, 0xc0, !UPT ;  /* 0x00003fff04047892 */ /* 0x000fc8000f8ec03f */
[----:B------:R-:W-:-:S04]  /*18d0*/  ULOP3.LUT UR4, UR4, 0x2000000, URZ, 0xfc, !UPT ;  /* 0x0200000004047892 */ /* 0x000fc8000f8efc3f */
[----:B------:R-:W-:-:S07]  /*18e0*/  ULEA UR6, UR41, UR4, 0xa ;  /* 0x0000000429067291 */ /* 0x000fce000f8e503f */
[----:B------:R-:W-:Y:S02]  /*18f0*/  UMOV UR10, UR6 ;  /* 0x00000006000a7c82 */ /* 0x000fe40008000000 */
[----:B------:R-:W-:Y:S01]  /*1900*/  HGMMA.64x128x16.F32 R24, gdesc[UR8].tnspB, RZ, !UPT, gsb0 ;  /* 0x41e00000081879f0 */ /* 0x000fe2000c0008ff */
[----:B------:R-:W-:Y:S02]  /*1910*/  UIADD3 UR8, UR5, 0x2, URZ ;  /* 0x0000000205087890 */ /* 0x000fe4000fffe03f */
[----:B------:R-:W-:Y:S01]  /*1920*/  UIADD3 UR10, UR6, 0x80, URZ ;  /* 0x00000080060a7890 */ /* 0x000fe2000fffe03f */
[----:B------:R-:W-:Y:S01]  /*1930*/  UMOV UR9, 0x40000040 ;  /* 0x4000004000097882 */ /* 0x000fe20000000000 */
[----:B------:R-:W-:Y:S01]  /*1940*/  UMOV UR11, 0x40000040 ;  /* 0x40000040000b7882 */ /* 0x000fe20000000000 */
[----:B------:R-:W-:Y:S02]  /*1950*/  WARPGROUP.DEPBAR.LE gsb0, 0x0 ;  /* 0x00008000000079c5 */ /* 0x000fe40000010000 */
[----:B------:R-:W-:-:S06]  /*1960*/  WARPGROUP.ARRIVE ;  /* 0x00000000000079c5 */ /* 0x000fcc0000000000 */
[----:B------:R-:W-:Y:S01]  /*1970*/  HGMMA.64x128x16.F32 R24, gdesc[UR8].tnspB, R24, gsb0 ;  /* 0x41e00000081879f0 */ /* 0x000fe20008000818 */
        /* <DEDUP_REMOVED lines=13> */
[----:B------:R-:W-:Y:S03]  /*1a50*/  HGMMA.64x128x16.F32 R24, gdesc[UR8].tnspB, R24, gsb0 ;  /* 0x41e00000081879f0 */ /* 0x000fe60008000818 */
[----:B------:R-:W-:Y:S02]  /*1a60*/  WARPGROUP.DEPBAR.LE gsb0, 0x0 ;  /* 0x00008000000079c5 */ /* 0x000fe40000010000 */
[----:B------:R-:W-:Y:S05]  /*1a70*/  @!P2 BRA `(.L_x_22) ;  /* 0x000000040028a947 */ /* 0x000fea0003800000 */
[----:B------:R-:W-:Y:S01]  /*1a80*/  UIADD3 UR5, UR41, 0x1, URZ ;  /* 0x0000000129057890 */ /* 0x000fe2000fffe03f */
[----:B01----:R-:W-:Y:S02]  /*1a90*/  IMAD.U32 R0, RZ, RZ, UR44 ;  /* 0x0000002cff007e24 */ /* 0x003fe4000f8e00ff */
[----:B------:R-:W-:Y:S01]  /*1aa0*/  IMAD.U32 R3, RZ, RZ, UR41 ;  /* 0x00000029ff037e24 */ /* 0x000fe2000f8e00ff */
[----:B------:R-:W-:-:S04]  /*1ab0*/  UISETP.NE.AND UP0, UPT, UR5, 0x7, UPT ;  /* 0x000000070500788c */ /* 0x000fc8000bf05270 */
[----:B------:R-:W-:Y:S02]  /*1ac0*/  USEL UR6, URZ, 0x1, UP0 ;  /* 0x000000013f067887 */ /* 0x000fe40008000000 */
[----:B------:R-:W-:Y:S02]  /*1ad0*/  USEL UR5, UR5, URZ, UP0 ;  /* 0x0000003f05057287 */ /* 0x000fe40008000000 */
[----:B------:R-:W-:-:S06]  /*1ae0*/  ULOP3.LUT UR6, UR40, UR6, URZ, 0x3c, !UPT ;  /* 0x0000000628067292 */ /* 0x000fcc000f8e3c3f */
[----:B------:R-:W-:-:S07]  /*1af0*/  IMAD.U32 R7, RZ, RZ, UR6 ;  /* 0x00000006ff077e24 */ /* 0x000fce000f8e00ff */
.L_x_29:
[----:B------:R-:W-:Y:S05]  /*1b00*/  @!P0 BRA `(.L_x_23) ;  /* 0x0000000000048947 */ /* 0x000fea0003800000 */
[----:B------:R-:W-:Y:S01]  /*1b10*/  BPT.TRAP 0x1 ;  /* 0x000000040000795c */ /* 0x000fe20000300000 */
.L_x_23:
[----:B------:R-:W0:Y:S01]  /*1b20*/  S2UR UR7, SR_CgaCtaId ;  /* 0x00000000000779c3 */ /* 0x000e220000008800 */
[----:B------:R-:W-:Y:S01]  /*1b30*/  UMOV UR6, 0x400 ;  /* 0x0000040000067882 */ /* 0x000fe20000000000 */
[----:B------:R-:W-:Y:S01]  /*1b40*/  IMAD.U32 R5, RZ, RZ, UR5 ;  /* 0x00000005ff057e24 */ /* 0x000fe2000f8e00ff */
[----:B------:R-:W-:Y:S01]  /*1b50*/  SHF.L.U32 R4, R7, 0x1f, RZ ;  /* 0x0000001f07047819 */ /* 0x000fe200000006ff */
[----:B0-----:R-:W-:-:S06]  /*1b60*/  ULEA UR6, UR7, UR6, 0x18 ;  /* 0x0000000607067291 */ /* 0x001fcc000f8ec03f */
[----:B------:R-:W-:-:S04]  /*1b70*/  IMAD.U32 R6, RZ, RZ, UR6 ;  /* 0x00000006ff067e24 */ /* 0x000fc8000f8e00ff */
[----:B------:R-:W-:-:S04]  /*1b80*/  IMAD R5, R5, 0x8, R6 ;  /* 0x0000000805057824 */ /* 0x000fc800078e0206 */
[----:B------:R0:W1:Y:S01]  /*1b90*/  SYNCS.PHASECHK.TRANS64.TRYWAIT P1, [R5+URZ], R4 ;  /* 0x00000004050075a7 */ /* 0x000062000802017f */
[----:B------:R-:W-:Y:S05]  /*1ba0*/  @!P0 BRA `(.L_x_24) ;  /* 0x0000000000048947 */ /* 0x000fea0003800000 */
[----:B------:R-:W-:Y:S01]  /*1bb0*/  BPT.TRAP 0x1 ;  /* 0x000000040000795c */ /* 0x000fe20000300000 */
.L_x_24:
[----:B-1----:R-:W-:Y:S05]  /*1bc0*/  @P1 BRA `(.L_x_25) ;  /* 0x0000000000081947 */ /* 0x002fea0003800000 */
[----:B------:R-:W1:Y:S02]  /*1bd0*/  SYNCS.PHASECHK.TRANS64.TRYWAIT P1, [R5+URZ], R4 ;  /* 0x00000004050075a7 */ /* 0x000e64000802017f */
[----:B-1----:R-:W-:Y:S05]  /*1be0*/  @!P1 BRA `(.L_x_26) ;  /* 0x0000006400589947 */ /* 0x002fea0003800000 */
.L_x_25:
[----:B------:R-:W-:Y:S01]  /*1bf0*/  ULEA UR6, UR5, UR45, 0xa ;  /* 0x0000002d05067291 */ /* 0x000fe2000f8e503f */
[----:B------:R-:W-:Y:S01]  /*1c00*/  WARPGROUP.ARRIVE ;  /* 0x00000000000079c5 */ /* 0x000fe20000000000 */
[----:B------:R-:W-:Y:S01]  /*1c10*/  ULEA UR7, UR5, UR4, 0xa ;  /* 0x0000000405077291 */ /* 0x000fe2000f8e503f */
[----:B------:R-:W-:Y:S01]  /*1c20*/  UMOV UR9, 0x40000040 ;  /* 0x4000004000097882 */ /* 0x000fe20000000000 */
[----:B------:R-:W-:-:S03]  /*1c30*/  UMOV UR11, 0x40000040 ;  /* 0x40000040000b7882 */ /* 0x000fc60000000000 */
[----:B------:R-:W-:Y:S02]  /*1c40*/  UMOV UR8, UR6 ;  /* 0x0000000600087c82 */ /* 0x000fe40008000000 */
[----:B------:R-:W-:Y:S02]  /*1c50*/  UMOV UR10, UR7 ;  /* 0x00000007000a7c82 */ /* 0x000fe40008000000 */
[----:B------:R-:W-:Y:S01]  /*1c60*/  HGMMA.64x128x16.F32 R24, gdesc[UR8].tnspB, R24, gsb0 ;  /* 0x41e00000081879f0 */ /* 0x000fe20008000818 */
[----:B------:R-:W-:Y:S02]  /*1c70*/  UIADD3 UR8, UR6, 0x2, URZ ;  /* 0x0000000206087890 */ /* 0x000fe4000fffe03f */
[----:B------:R-:W-:Y:S01]  /*1c80*/  UIADD3 UR10, UR7, 0x80, URZ ;  /* 0x00000080070a7890 */ /* 0x000fe2000fffe03f */
[----:B------:R-:W-:Y:S01]  /*1c90*/  UMOV UR9, 0x40000040 ;  /* 0x4000004000097882 */ /* 0x000fe20000000000 */
[----:B------:R-:W-:Y:S01]  /*1ca0*/  UMOV UR11, 0x40000040 ;  /* 0x40000040000b7882 */ /* 0x000fe20000000000 */
[----:B------:R-:W-:-:S02]  /*1cb0*/  WARPGROUP.DEPBAR.LE gsb0, 0x0 ;  /* 0x00008000000079c5 */ /* 0x000fc40000010000 */
        /* <DEDUP_REMOVED lines=18> */
[----:B------:R-:W-:Y:S01]  /*1de0*/  BPT.TRAP 0x1 ;  /* 0x000000040000795c */ /* 0x000fe20000300000 */
.L_x_27:
[----:B------:R-:W-:-:S13]  /*1df0*/  ISETP.NE.AND P1, PT, R22, RZ, PT ;  /* 0x000000ff1600720c */ /* 0x000fda0003f25270 */
[----:B01----:R-:W-:-:S04]  /*1e00*/  @P1 IMAD R4, R3, 0x8, R6 ;  /* 0x0000000803041824 */ /* 0x003fc800078e0206 */
[----:B------:R-:W-:-:S05]  /*1e10*/  @P1 VIADD R4, R4, 0x38 ;  /* 0x0000003804041836 */ /* 0x000fca0000000000 */
[----:B------:R-:W-:-:S04]  /*1e20*/  @P1 PRMT R4, R19, 0x654, R4 ;  /* 0x0000065413041816 */ /* 0x000fc80000000004 */
[----:B------:R0:W-:Y:S01]  /*1e30*/  @P1 SYNCS.ARRIVE.TRANS64.RED.A1T0 RZ, [R4+URZ], RZ ;  /* 0x000000ff04ff19a7 */ /* 0x0001e2000810043f */
[----:B------:R-:W-:-:S13]  /*1e40*/  ISETP.GT.U32.AND P1, PT, R18, 0x1, PT ;  /* 0x000000011200780c */ /* 0x000fda0003f24070 */
[----:B0-----:R-:W-:Y:S05]  /*1e50*/  @P1 BRA `(.L_x_28) ;  /* 0x0000000000041947 */ /* 0x001fea0003800000 */
[----:B------:R-:W-:Y:S01]  /*1e60*/  BPT.TRAP 0x1 ;  /* 0x000000040000795c */ /* 0x000fe20000300000 */
.L_x_28:
[----:B------:R-:W-:Y:S01]  /*1e70*/  UIADD3 UR5, UR5, 0x1, URZ ;  /* 0x0000000105057890 */ /* 0x000fe2000fffe03f */
[C---:B------:R-:W-:Y:S01]  /*1e80*/  ISETP.GT.AND P2, PT, R0.reuse, 0x1, PT ;  /* 0x000000010000780c */ /* 0x040fe20003f44270 */
[----:B------:R-:W-:Y:S02]  /*1e90*/  VIADD R3, R3, 0x1 ;  /* 0x0000000103037836 */ /* 0x000fe40000000000 */
[----:B------:R-:W-:Y:S01]  /*1ea0*/  UISETP.NE.AND UP0, UPT, UR5, 0x7, UPT ;  /* 0x000000070500788c */ /* 0x000fe2000bf05270 */
[----:B------:R-:W-:Y:S02]  /*1eb0*/  VIADD R0, R0, 0xffffffff ;  /* 0xffffffff00007836 */ /* 0x000fe40000000000 */
[C---:B------:R-:W-:Y:S01]  /*1ec0*/  ISETP.NE.AND P1, PT, R3.reuse, 0x7, PT ;  /* 0x000000070300780c */ /* 0x040fe20003f25270 */
[----:B------:R-:W-:Y:S02]  /*1ed0*/  USEL UR6, URZ, 0x1, UP0 ;  /* 0x000000013f067887 */ /* 0x000fe40008000000 */
[----:B------:R-:W-:Y:S01]  /*1ee0*/  USEL UR5, UR5, URZ, UP0 ;  /* 0x0000003f05057287 */ /* 0x000fe20008000000 */
[----:B------:R-:W-:-:S03]  /*1ef0*/  SEL R3, R3, RZ, P1 ;  /* 0x000000ff03037207 */ /* 0x000fc60000800000 */
[----:B------:R-:W-:Y:S01]  /*1f00*/  LOP3.LUT R7, R7, UR6, RZ, 0x3c, !PT ;  /* 0x0000000607077c12 */ /* 0x000fe2000f8e3cff */
[----:B------:R-:W-:Y:S07]  /*1f10*/  @P2 BRA `(.L_x_29) ;  /* 0xfffffff800f82947 */ /* 0x000fee000383ffff */
.L_x_22:
[----:B01----:R-:W0:Y:S02]  /*1f20*/  LDC R0, c[0x0][0x28c] ;  /* 0x0000a300ff007b82 */ /* 0x003e240000000800 */
[----:B0-----:R-:W-:-:S13]  /*1f30*/  ISETP.GE.AND P1, PT, R0, 0x1, PT ;  /* 0x000000010000780c */ /* 0x001fda0003f26270 */
[----:B------:R-:W-:Y:S05]  /*1f40*/  @!P1 BRA `(.L_x_30) ;  /* 0x0000000000509947 */ /* 0x000fea0003800000 */
[----:B------:R-:W-:Y:S05]  /*1f50*/  @!P0 BRA `(.L_x_31) ;  /* 0x0000000000048947 */ /* 0x000fea0003800000 */
[----:B------:R-:W-:Y:S01]  /*1f60*/  BPT.TRAP 0x1 ;  /* 0x000000040000795c */ /* 0x000fe20000300000 */
.L_x_31:
[----:B------:R-:W-:Y:S01]  /*1f70*/  ISETP.NE.AND P0, PT, R22, RZ, PT ;  /* 0x000000ff1600720c */ /* 0x000fe20003f05270 */
[----:B------:R-:W-:Y:S01]  /*1f80*/  BSSY B0, `(.L_x_32) ;  /* 0x000000e000007945 */ /* 0x000fe20003800000 */
[----:B------:R-:W-:-:S11]  /*1f90*/  ISETP.GT.U32.AND P1, PT, R18, 0x1, PT ;  /* 0x000000011200780c */ /* 0x000fd60003f24070 */
[----:B------:R-:W-:Y:S05]  /*1fa0*/  @!P0 BRA `(.L_x_33) ;  /* 0x00000000002c8947 */ /* 0x000fea0003800000 */
[----:B------:R-:W-:-:S04]  /*1fb0*/  UIADD3 UR6, UR44, UR41, URZ ;  /* 0x000000292c067290 */ /* 0x000fc8000fffe03f */
[----:B------:R-:W-:-:S04]  /*1fc0*/  UIMAD.WIDE.U32 UR4, UR6, 0x24924925, URZ ;  /* 0x24924925060478a5 */ /* 0x000fc8000f8e003f */
[----:B------:R-:W-:-:S04]  /*1fd0*/  UIADD3 UR4, UR6, -UR5, URZ ;  /* 0x8000000506047290 */ /* 0x000fc8000fffe03f */
[----:B------:R-:W-:-:S04]  /*1fe0*/  ULEA.HI UR4, UR4, UR5, URZ, 0x1f ;  /* 0x0000000504047291 */ /* 0x000fc8000f8ff83f */
[----:B------:R-:W-:-:S04]  /*1ff0*/  USHF.R.U32.HI UR4, URZ, 0x2, UR4 ;  /* 0x000000023f047899 */ /* 0x000fc80008011604 */
[----:B------:R-:W-:-:S06]  /*2000*/  UIMAD UR4, UR4, -0x7, UR6 ;  /* 0xfffffff9040478a4 */ /* 0x000fcc000f8e0206 */
[----:B------:R-:W-:-:S04]  /*2010*/  IMAD.U32 R3, RZ, RZ, UR4 ;  /* 0x00000004ff037e24 */ /* 0x000fc8000f8e00ff */
[----:B------:R-:W-:-:S04]  /*2020*/  IMAD R0, R3, 0x8, R6 ;  /* 0x0000000803007824 */ /* 0x000fc800078e0206 */
[----:B------:R-:W-:-:S05]  /*2030*/  VIADD R0, R0, 0x38 ;  /* 0x0000003800007836 */ /* 0x000fca0000000000 */
[----:B------:R-:W-:-:S04]  /*2040*/  PRMT R0, R19, 0x654, R0 ;  /* 0x0000065413007816 */ /* 0x000fc80000000000 */
[----:B------:R0:W-:Y:S03]  /*2050*/  SYNCS.ARRIVE.TRANS64.RED.A1T0 RZ, [R0+URZ], RZ ;  /* 0x000000ff00ff79a7 */ /* 0x0001e6000810043f */
.L_x_33:
[----:B------:R-:W-:Y:S05]  /*2060*/  BSYNC B0 ;  /* 0x0000000000007941 */ /* 0x000fea0003800000 */
.L_x_32:
[----:B------:R-:W-:Y:S05]  /*2070*/  @P1 BRA `(.L_x_30) ;  /* 0x0000000000041947 */ /* 0x000fea0003800000 */
[----:B------:R-:W-:Y:S01]  /*2080*/  BPT.TRAP 0x1 ;  /* 0x000000040000795c */ /* 0x000fe20000300000 */
.L_x_30:
[----:B------:R-:W-:Y:S01]  /*2090*/  UISETP.GE.U32.AND UP1, UPT, UR43, 0x7, UPT ;  /* 0x000000072b00788c */ /* 0x000fe2000bf26070 */
[----:B------:R-:W-:Y:S01]  /*20a0*/  IMAD.SHL.U32 R100, R100, 0x80, RZ ;  /* 0x0000008064647824 */ /* 0x000fe200078e00ff */
[----:B------:R-:W-:Y:S01]  /*20b0*/  UIADD3 UR41, UR43, UR41, URZ ;  /* 0x000000292b297290 */ /* 0x000fe2000fffe03f */
[----:B------:R-:W-:Y:S01]  /*20c0*/  SHF.R.S32.HI R11, RZ, 0x1f, R101 ;  /* 0x0000001fff0b7819 */ /* 0x000fe20000011465 */
[----:B------:R-:W-:Y:S01]  /*20d0*/  ULDC UR10, c[0x0][0x288] ;  /* 0x0000a200000a7ab9 */ /* 0x000fe20000000800 */
[----:B------:R-:W-:Y:S01]  /*20e0*/  IMAD.SHL.U32 R6, R103, 0x80, RZ ;  /* 0x0000008067067824 */ /* 0x000fe200078e00ff */
[C---:B------:R-:W-:Y:S01]  /*20f0*/  LOP3.LUT R8, R100.reuse, 0x6, R95, 0xf8, !PT ;  /* 0x0000000664087812 */ /* 0x040fe200078ef85f */
[----:B------:R-:W-:Y:S01]  /*2100*/  UISETP.GT.U32.AND UP0, UPT, UR41, 0x6, UPT ;  /* 0x000000062900788c */ /* 0x000fe2000bf04070 */
[----:B------:R-:W-:Y:S01]  /*2110*/  ISETP.GE.AND P0, PT, R100, UR10, PT ;  /* 0x0000000a64007c0c */ /* 0x000fe2000bf06270 */
[----:B------:R-:W-:Y:S01]  /*2120*/  ULDC.64 UR6, c[0x0][0x5d0] ;  /* 0x0001740000067ab9 */ /* 0x000fe20000000a00 */
[----:B------:R-:W-:Y:S01]  /*2130*/  ULDC UR11, c[0x0][0x284] ;  /* 0x0000a100000b7ab9 */ /* 0x000fe20000000800 */
[----:B------:R-:W-:Y:S01]  /*2140*/  @UP1 UIMAD.WIDE.U32 UR4, UR41, 0x24924925, URZ ;  /* 0x24924925290418a5 */ /* 0x000fe2000f8e003f */
[----:B------:R-:W-:Y:S01]  /*2150*/  SHF.R.S32.HI R9, RZ, 0x1f, R8 ;  /* 0x0000001fff097819 */ /* 0x000fe20000011408 */
[----:B0-----:R-:W-:Y:S01]  /*2160*/  IMAD R0, R11, UR6, RZ ;  /* 0x000000060b007c24 */ /* 0x001fe2000f8e02ff */
[----:B------:R-:W-:Y:S01]  /*2170*/  UISETP.LT.U32.AND UP0, UPT, UR43, 0x7, UP0 ;  /* 0x000000072b00788c */ /* 0x000fe20008701070 */
[----:B------:R-:W-:Y:S01]  /*2180*/  ISETP.GE.OR P0, PT, R6, UR11, P0 ;  /* 0x0000000b06007c0c */ /* 0x000fe20008706670 */
[----:B------:R-:W-:Y:S01]  /*2190*/  @UP1 UIADD3 UR4, UR41, -UR5, URZ ;  /* 0x8000000529041290 */ /* 0x000fe2000fffe03f */
[C---:B------:R-:W-:Y:S01]  /*21a0*/  IMAD R3, R101.reuse, UR7, R0 ;  /* 0x0000000765037c24 */ /* 0x040fe2000f8e0200 */
[----:B------:R-:W-:Y:S01]  /*21b0*/  ULDC.64 UR8, c[0x0][0x5c8] ;  /* 0x0001720000087ab9 */ /* 0x000fe20000000a00 */
[----:B------:R-:W-:Y:S01]  /*21c0*/  IMAD.WIDE.U32 R4, R101, UR6, R8 ;  /* 0x0000000665047c25 */ /* 0x000fe2000f8e0008 */
[----:B------:R-:W-:-:S02]  /*21d0*/  USEL UR6, URZ, 0x1, !UP0 ;  /* 0x000000013f067887 */ /* 0x000fc4000c000000 */
[----:B------:R-:W-:Y:S01]  /*21e0*/  @UP1 ULEA.HI UR4, UR4, UR5, URZ, 0x1f ;  /* 0x0000000504041291 */ /* 0x000fe2000f8ff83f */
[----:B------:R-:W-:Y:S01]  /*21f0*/  IMAD.WIDE R104, R103, 0x80, R88 ;  /* 0x0000008067687825 */ /* 0x000fe200078e0258 */
[----:B------:R-:W-:Y:S02]  /*2200*/  ULOP3.LUT UR40, UR40, UR6, URZ, 0x3c, !UPT ;  /* 0x0000000628287292 */ /* 0x000fe4000f8e3c3f */
[----:B------:R-:W-:Y:S01]  /*2210*/  @UP1 USHF.R.U32.HI UR4, URZ, 0x2, UR4 ;  /* 0x000000023f041899 */ /* 0x000fe20008011604 */
[----:B------:R-:W-:Y:S02]  /*2220*/  IMAD.IADD R5, R5, 0x1, R3 ;  /* 0x0000000105057824 */ /* 0x000fe400078e0203 */
[----:B------:R-:W-:Y:S01]  /*2230*/  IMAD R3, R105, UR8, RZ ;  /* 0x0000000869037c24 */ /* 0x000fe2000f8e02ff */
[----:B------:R-:W-:Y:S01]  /*2240*/  @UP1 ULOP3.LUT UR40, UR40, 0x1, UR4, 0x78, !UPT ;  /* 0x0000000128281892 */ /* 0x000fe2000f8e7804 */
[----:B------:R-:W-:-:S04]  /*2250*/  IMAD.WIDE.U32 R106, R104, UR8, R4 ;  /* 0x00000008686a7c25 */ /* 0x000fc8000f8e0004 */
[----:B------:R-:W-:Y:S02]  /*2260*/  IMAD R7, R104, UR9, R3 ;  /* 0x0000000968077c24 */ /* 0x000fe4000f8e0203 */
[----:B------:R-:W-:Y:S01]  /*2270*/  IMAD.MOV.U32 R0, RZ, RZ, -0x1 ;  /* 0xffffffffff007424 */ /* 0x000fe200078e00ff */
[----:B------:R-:W-:Y:S06]  /*2280*/  @P0 BRA `(.L_x_34) ;  /* 0x00000040001c0947 */ /* 0x000fec0003800000 */
[----:B-----5:R-:W-:Y:S01]  /*2290*/  FSETP.NEU.AND P0, PT, R90, RZ, PT ;  /* 0x000000ff5a00720b */ /* 0x020fe20003f0d000 */
[----:B------:R-:W-:Y:S01]  /*22a0*/  IMAD.IADD R4, R94, 0x1, -R100 ;  /* 0x000000015e047824 */ /* 0x000fe200078e0a64 */
[----:B------:R-:W-:Y:S01]  /*22b0*/  BSSY B0, `(.L_x_34) ;  /* 0x0000404000007945 */ /* 0x000fe20003800000 */
[----:B------:R-:W-:Y:S02]  /*22c0*/  IMAD.IADD R3, R99, 0x1, -R6 ;  /* 0x0000000163037824 */ /* 0x000fe400078e0a06 */
[----:B------:R-:W-:Y:S01]  /*22d0*/  IMAD.IADD R103, R107, 0x1, R7 ;  /* 0x000000016b677824 */ /* 0x000fe200078e0207 */
[----:B------:R-:W-:-:S04]  /*22e0*/  ISETP.GT.AND P2, PT, R4, RZ, PT ;  /* 0x000000ff0400720c */ /* 0x000fc80003f44270 */
[----:B------:R-:W-:-:S03]  /*22f0*/  ISETP.GT.AND P1, PT, R3, RZ, P2 ;  /* 0x000000ff0300720c */ /* 0x000fc60001724270 */
[----:B------:R-:W-:Y:S10]  /*2300*/  @!P0 BRA `(.L_x_35) ;  /* 0x0000002c00288947 */ /* 0x000ff40003800000 */
[----:B------:R-:W0:Y:S01]  /*2310*/  LDC.64 R110, c[0x0][0x5b8] ;  /* 0x00016e00ff6e7b82 */ /* 0x000e220000000a00 */
[----:B------:R-:W-:-:S07]  /*2320*/  ULDC.64 UR4, c[0x0][0x5c0] ;  /* 0x0001700000047ab9 */ /* 0x000fce0000000a00 */
[----:B------:R-:W1:Y:S08]  /*2330*/  LDC.64 R112, c[0x0][0x5b0] ;  /* 0x00016c00ff707b82 */ /* 0x000e700000000a00 */
[----:B------:R-:W2:Y:S01]  /*2340*/  LDC.64 R114, c[0x0][0x5a8] ;  /* 0x00016a00ff727b82 */ /* 0x000ea20000000a00 */
[-C--:B0-----:R-:W-:Y:S02]  /*2350*/  IMAD R6, R11, R110.reuse, RZ ;  /* 0x0000006e0b067224 */ /* 0x081fe400078e02ff */
[----:B------:R-:W-:-:S04]  /*2360*/  IMAD.WIDE.U32 R108, R101, R110, R8 ;  /* 0x0000006e656c7225 */ /* 0x000fc800078e0008 */
[----:B------:R-:W-:Y:S02]  /*2370*/  IMAD R107, R101, R111, R6 ;  /* 0x0000006f656b7224 */ /* 0x000fe400078e0206 */
[-C--:B-1----:R-:W-:Y:S02]  /*2380*/  IMAD R5, R105, R112.reuse, RZ ;  /* 0x0000007069057224 */ /* 0x082fe400078e02ff */
[----:B------:R-:W-:Y:S02]  /*2390*/  IMAD.IADD R13, R109, 0x1, R107 ;  /* 0x000000016d0d7824 */ /* 0x000fe400078e026b */
[----:B------:R-:W-:Y:S02]  /*23a0*/  IMAD.MOV.U32 R12, RZ, RZ, R108 ;  /* 0x000000ffff0c7224 */ /* 0x000fe400078e006c */
[C---:B------:R-:W-:Y:S02]  /*23b0*/  IMAD R111, R104.reuse, R113, R5 ;  /* 0x00000071686f7224 */ /* 0x040fe400078e0205 */
[----:B------:R-:W-:-:S04]  /*23c0*/  IMAD.WIDE.U32 R6, R104, R112, R12 ;  /* 0x0000007068067225 */ /* 0x000fc800078e000c */
[----:B------:R-:W-:Y:S01]  /*23d0*/  IMAD.IADD R5, R7, 0x1, R111 ;  /* 0x0000000107057824 */ /* 0x000fe200078e026f */
[----:B--2---:R-:W-:-:S04]  /*23e0*/  LEA R14, P0, R6, R114, 0x1 ;  /* 0x00000072060e7211 */ /* 0x004fc800078008ff */
[----:B------:R-:W-:-:S05]  /*23f0*/  LEA.HI.X R15, R6, R115, R5, 0x1, P0 ;  /* 0x00000073060f7211 */ /* 0x000fca00000f0c05 */
[----:B------:R0:W2:Y:S01]  /*2400*/  @P1 LDG.E.LTC128B.U16 R5, desc[UR38][R14.64] ;  /* 0x000000260e051981 */ /* 0x0000a2000c1e1520 */
[----:B------:R-:W-:Y:S01]  /*2410*/  LEA R10, P0, R106, UR4, 0x1 ;  /* 0x000000046a0a7c11 */ /* 0x000fe2000f8008ff */
[----:B------:R-:W-:Y:S01]  /*2420*/  IMAD.WIDE.U32 R6, R104, R112, R8 ;  /* 0x0000007068067225 */ /* 0x000fe200078e0008 */
[----:B------:R-:W-:Y:S03]  /*2430*/  BSSY B1, `(.L_x_36) ;  /* 0x0000012000017945 */ /* 0x000fe60003800000 */
[----:B------:R-:W-:Y:S02]  /*2440*/  IMAD.IADD R7, R111, 0x1, R7 ;  /* 0x000000016f077824 */ /* 0x000fe400078e0207 */
[----:B------:R-:W-:Y:S01]  /*2450*/  IMAD.WIDE.U32 R20, R101, R110, R6 ;  /* 0x0000006e65147225 */ /* 0x000fe200078e0006 */
[----:B0-----:R-:W-:-:S03]  /*2460*/  SHF.L.U64.HI R15, R112, 0x3, R113 ;  /* 0x00000003700f7819 */ /* 0x001fc60000010271 */
[----:B------:R-:W-:Y:S01]  /*2470*/  IMAD.IADD R7, R107, 0x1, R21 ;  /* 0x000000016b077824 */ /* 0x000fe200078e0215 */
[----:B------:R-:W-:Y:S01]  /*2480*/  LEA R6, P4, R20, R114, 0x1 ;  /* 0x0000007214067211 */ /* 0x000fe200078808ff */
[----:B------:R-:W-:-:S03]  /*2490*/  IMAD.SHL.U32 R14, R112, 0x8, RZ ;  /* 0x00000008700e7824 */ /* 0x000fc600078e00ff */
[----:B------:R-:W-:Y:S01]  /*24a0*/  LEA.HI.X R7, R20, R115, R7, 0x1, P4 ;  /* 0x0000007314077211 */ /* 0x000fe200020f0c07 */
[----:B--2---:R-:W-:-:S05]  /*24b0*/  HADD2.F32 R11, -RZ, R5.H0_H0 ;  /* 0x20000005ff0b7230 */ /* 0x004fca0000004100 */
[----:B------:R-:W-:-:S04]  /*24c0*/  FMUL R11, R11, R90 ;  /* 0x0000005a0b0b7220 */ /* 0x000fc80000400000 */
[----:B------:R-:W-:Y:S01]  /*24d0*/  FFMA R24, R24, R23, R11 ;  /* 0x0000001718187223 */ /* 0x000fe2000000000b */
[----:B------:R-:W-:Y:S02]  /*24e0*/  LEA.HI.X R11, R106, UR5, R103, 0x1, P0 ;  /* 0x000000056a0b7c11 */ /* 0x000fe400080f0c67 */
[----:B------:R-:W-:Y:S02]  /*24f0*/  ISETP.GT.AND P0, PT, R4, 0x1, PT ;  /* 0x000000010400780c */ /* 0x000fe40003f04270 */
[----:B------:R-:W-:Y:S02]  /*2500*/  F2FP.F16.F32.PACK_AB R24, RZ, R24 ;  /* 0x00000018ff18723e */ /* 0x000fe400000000ff */
[----:B------:R-:W-:-:S03]  /*2510*/  ISETP.GT.AND P3, PT, R3, RZ, P0 ;  /* 0x000000ff0300720c */ /* 0x000fc60000764270 */
[----:B------:R0:W-:Y:S10]  /*2520*/  @P1 STG.E.U16 desc[UR38][R10.64], R24 ;  /* 0x000000180a001986 */ /* 0x0001f4000c101526 */
[----:B------:R-:W-:Y:S05]  /*2530*/  @!P3 BRA `(.L_x_37) ;  /* 0x000000000004b947 */ /* 0x000fea0003800000 */
[----:B------:R1:W5:Y:S02]  /*2540*/  LDG.E.LTC128B.U16 R5, desc[UR38][R6.64+0x2] ;  /* 0x0000022606057981 */ /* 0x000364000c1e1520 */
.L_x_37:
[----:B------:R-:W-:Y:S05]  /*2550*/  BSYNC B1 ;  /* 0x0000000000017941 */ /* 0x000fea0003800000 */
.L_x_36:
[----:B-----5:R-:W-:Y:S01]  /*2560*/  HADD2.F32 R103, -RZ, R5.H0_H0 ;  /* 0x20000005ff677230 */ /* 0x020fe20000004100 */
[----:B------:R-:W-:Y:S01]  /*2570*/  ISETP.GT.AND P2, PT, R3, 0x8, P2 ;  /* 0x000000080300780c */ /* 0x000fe20001744270 */
[----:B------:R-:W-:Y:S01]  /*2580*/  IMAD.WIDE.U32 R20, R104, R112, R14 ;  /* 0x0000007068147225 */ /* 0x000fe200078e000e */
[----:B0-----:R-:W-:-:S03]  /*2590*/  PRMT R24, R5, 0x7610, R24 ;  /* 0x0000761005187816 */ /* 0x001fc60000000018 */
[----:B------:R-:W-:Y:S01]  /*25a0*/  FMUL R12, R103, R90 ;  /* 0x0000005a670c7220 */ /* 0x000fe20000400000 */
[----:B------:R-:W-:Y:S01]  /*25b0*/  IMAD.IADD R111, R111, 0x1, R21 ;  /* 0x000000016f6f7824 */ /* 0x000fe200078e0215 */
[----:B------:R-:W-:Y:S02]  /*25c0*/  IADD3 R108, P1, R108, R20, RZ ;  /* 0x000000146c6c7210 */ /* 0x000fe40007f3e0ff */
[----:B------:R-:W-:-:S03]  /*25d0*/  FFMA R12, R25, R23, R12 ;  /* 0x00000017190c7223 */ /* 0x000fc6000000000c */
[----:B------:R-:W-:Y:S01]  /*25e0*/  IMAD.X R13, R111, 0x1, R13, P1 ;  /* 0x000000016f0d7824 */ /* 0x000fe200008e060d */
[C---:B------:R-:W-:Y:S02]  /*25f0*/  LEA R14, P1, R108.reuse, R114, 0x1 ;  /* 0x000000726c0e7211 */ /* 0x040fe400078208ff */
[----:B------:R-:W-:Y:S02]  /*2600*/  F2FP.F16.F32.PACK_AB R12, RZ, R12 ;  /* 0x0000000cff0c723e */ /* 0x000fe400000000ff */
[----:B------:R-:W-:Y:S02]  /*2610*/  LEA.HI.X R15, R108, R115, R13, 0x1, P1 ;  /* 0x000000736c0f7211 */ /* 0x000fe400008f0c0d */
[----:B------:R-:W-:-:S05]  /*2620*/  PRMT R21, R12, 0x7610, R21 ;  /* 0x000076100c157816 */ /* 0x000fca0000000015 */
[----:B------:R0:W-:Y:S04]  /*2630*/  @P3 STG.E.U16 desc[UR38][R10.64+0x2], R21 ;  /* 0x000002150a003986 */ /* 0x0001e8000c101526 */
[----:B------:R-:W2:Y:S01]  /*2640*/  @P2 LDG.E.LTC128B.U16 R24, desc[UR38][R14.64] ;  /* 0x000000260e182981 */ /* 0x000ea2000c1e1520 */
[----:B------:R-:W-:Y:S01]  /*2650*/  IADD3 R20, P1, R8, R20, RZ ;  /* 0x0000001408147210 */ /* 0x000fe20007f3e0ff */
[----:B------:R-:W-:Y:S01]  /*2660*/  BSSY B1, `(.L_x_38) ;  /* 0x0000011000017945 */ /* 0x000fe20003800000 */
[----:B------:R-:W-:Y:S02]  /*2670*/  SHF.L.U64.HI R13, R91, 0x1, R92 ;  /* 0x000000015b0d7819 */ /* 0x000fe4000001025c */
[----:B------:R-:W-:Y:S01]  /*2680*/  ISETP.GT.AND P0, PT, R3, 0x8, P0 ;  /* 0x000000080300780c */ /* 0x000fe20000704270 */
[----:B0-----:R-:W-:Y:S01]  /*2690*/  IMAD.X R21, R9, 0x1, R111, P1 ;  /* 0x0000000109157824 */ /* 0x001fe200008e066f */
[----:B------:R-:W-:Y:S01]  /*26a0*/  LEA R12, P1, R91, R10, 0x1 ;  /* 0x0000000a5b0c7211 */ /* 0x000fe200078208ff */
[----:B------:R-:W-:-:S04]  /*26b0*/  IMAD.WIDE.U32 R20, R101, R110, R20 ;  /* 0x0000006e65147225 */ /* 0x000fc800078e0014 */
[----:B------:R-:W-:Y:S01]  /*26c0*/  IMAD.X R13, R13, 0x1, R11, P1 ;  /* 0x000000010d0d7824 */ /* 0x000fe200008e060b */
[----:B------:R-:W-:Y:S01]  /*26d0*/  LEA R8, P3, R20, R114, 0x1 ;  /* 0x0000007214087211 */ /* 0x000fe200078608ff */
[----:B------:R-:W-:-:S05]  /*26e0*/  IMAD.IADD R9, R107, 0x1, R21 ;  /* 0x000000016b097824 */ /* 0x000fca00078e0215 */
[----:B------:R-:W-:Y:S01]  /*26f0*/  LEA.HI.X R9, R20, R115, R9, 0x1, P3 ;  /* 0x0000007314097211 */ /* 0x000fe200018f0c09 */
[----:B--2---:R-:W-:-:S05]  /*2700*/  HADD2.F32 R5, -RZ, R24.H0_H0 ;  /* 0x20000018ff057230 */ /* 0x004fca0000004100 */
[----:B------:R-:W-:-:S04]  /*2710*/  FMUL R5, R5, R90 ;  /* 0x0000005a05057220 */ /* 0x000fc80000400000 */
[----:B------:R-:W-:-:S05]  /*2720*/  FFMA R5, R26, R23, R5 ;  /* 0x000000171a057223 */ /* 0x000fca0000000005 */
[----:B------:R-:W-:-:S05]  /*2730*/  F2FP.F16.F32.PACK_AB R5, RZ, R5 ;  /* 0x00000005ff05723e */ /* 0x000fca00000000ff */
[----:B------:R0:W-:Y:S01]  /*2740*/  @P2 STG.E.U16 desc[UR38][R12.64], R5 ;  /* 0x000000050c002986 */ /* 0x0001e2000c101526 */
[----:B------:R-:W-:Y:S05]  /*2750*/  @!P0 BRA `(.L_x_39) ;  /* 0x0000000000048947 */ /* 0x000fea0003800000 */
[----:B------:R2:W5:Y:S02]  /*2760*/  LDG.E.LTC128B.U16 R24, desc[UR38][R8.64+0x2] ;  /* 0x0000022608187981 */ /* 0x000564000c1e1520 */
.L_x_39:
[----:B------:R-:W-:Y:S05]  /*2770*/  BSYNC B1 ;  /* 0x0000000000017941 */ /* 0x000fea0003800000 */
.L_x_38:
[----:B0----5:R-:W-:Y:S01]  /*2780*/  HADD2.F32 R5, -RZ, R24.H0_H0 ;  /* 0x20000018ff057230 */ /* 0x021fe20000004100 */
[----:B------:R-:W-:Y:S01]  /*2790*/  ISETP.GT.AND P1, PT, R4, 0x8, PT ;  /* 0x000000080400780c */ /* 0x000fe20003f24270 */
[----:B------:R-:W-:Y:S03]  /*27a0*/  BSSY B1, `(.L_x_40) ;  /* 0x0000008000017945 */ /* 0x000fe60003800000 */
[----:B------:R-:W-:Y:S01]  /*27b0*/  FMUL R14, R5, R90 ;  /* 0x0000005a050e7220 */ /* 0x000fe20000400000 */
[----:B------:R-:W-:-:S03]  /*27c0*/  ISETP.GT.AND P2, PT, R3, RZ, P1 ;  /* 0x000000ff0300720c */ /* 0x000fc60000f44270 */
[----:B------:R-:W-:-:S05]  /*27d0*/  FFMA R14, R27, R23, R14 ;  /* 0x000000171b0e7223 */ /* 0x000fca000000000e */
[----:B------:R-:W-:-:S05]  /*27e0*/  F2FP.F16.F32.PACK_AB R14, RZ, R14 ;  /* 0x0000000eff0e723e */ /* 0x000fca00000000ff */
[----:B------:R0:W-:Y:S01]  /*27f0*/  @P0 STG.E.U16 desc[UR38][R12.64+0x2], R14 ;  /* 0x0000020e0c000986 */ /* 0x0001e2000c101526 */
[----:B------:R-:W-:Y:S05]  /*2800*/  @!P2 BRA `(.L_x_41) ;  /* 0x000000000004a947 */ /* 0x000fea0003800000 */
[----:B------:R3:W5:Y:S02]  /*2810*/  LDG.E.LTC128B.U16 R24, desc[UR38][R6.64+0x10] ;  /* 0x0000102606187981 */ /* 0x000764000c1e1520 */
.L_x_41:
[----:B------:R-:W-:Y:S05]  /*2820*/  BSYNC B1 ;  /* 0x0000000000017941 */ /* 0x000fea0003800000 */
.L_x_40:
[----:B-----5:R-:W-:Y:S01]  /*2830*/  HADD2.F32 R5, -RZ, R24.H0_H0 ;  /* 0x20000018ff057230 */ /* 0x020fe20000004100 */
        /* <DEDUP_REMOVED lines=9> */
.L_x_43:
[----:B------:R-:W-:Y:S05]  /*28d0*/  BSYNC B1 ;  /* 0x0000000000017941 */ /* 0x000fea0003800000 */
.L_x_42:
[----:B----45:R-:W-:Y:S01]  /*28e0*/  HADD2.F32 R5, -RZ, R24.H0_H0 ;  /* 0x20000018ff057230 */ /* 0x030fe20000004100 */
[----:B------:R-:W-:Y:S01]  /*28f0*/  ISETP.GT.AND P1, PT, R3, 0x8, P1 ;  /* 0x000000080300780c */ /* 0x000fe20000f24270 */
[----:B------:R-:W-:Y:S03]  /*2900*/  BSSY B1, `(.L_x_44) ;  /* 0x0000007000017945 */ /* 0x000fe60003800000 */
[----:B0-----:R-:W-:-:S04]  /*2910*/  FMUL R14, R5, R90 ;  /* 0x0000005a050e7220 */ /* 0x001fc80000400000 */
[----:B------:R-:W-:-:S05]  /*2920*/  FFMA R14, R29, R23, R14 ;  /* 0x000000171d0e7223 */ /* 0x000fca000000000e */
[----:B------:R-:W-:-:S05]  /*2930*/  F2FP.F16.F32.PACK_AB R14, RZ, R14 ;  /* 0x0000000eff0e723e */ /* 0x000fca00000000ff */
[----:B------:R0:W-:Y:S01]  /*2940*/  @P3 STG.E.U16 desc[UR38][R10.64+0x12], R14 ;  /* 0x0000120e0a003986 */ /* 0x0001e2000c101526 */
[----:B------:R-:W-:Y:S05]  /*2950*/  @!P1 BRA `(.L_x_45) ;  /* 0x0000000000049947 */ /* 0x000fea0003800000 */
[----:B------:R4:W5:Y:S02]  /*2960*/  LDG.E.LTC128B.U16 R24, desc[UR38][R8.64+0x10] ;  /* 0x0000102608187981 */ /* 0x000964000c1e1520 */
.L_x_45:
[----:B------:R-:W-:Y:S05]  /*2970*/  BSYNC B1 ;  /* 0x0000000000017941 */ /* 0x000fea0003800000 */
.L_x_44:
[----:B-----5:R-:W-:Y:S01]  /*2980*/  HADD2.F32 R5, -RZ, R24.H0_H0 ;  /* 0x20000018ff057230 */ /* 0x020fe20000004100 */
[----:B------:R-:W-:Y:S01]  /*2990*/  ISETP.GT.AND P0, PT, R3, 0x8, P0 ;  /* 0x000000080300780c */ /* 0x000fe20000704270 */
[----:B------:R-:W-:Y:S03]  /*29a0*/  BSSY B1, `(.L_x_46) ;  /* 0x0000007000017945 */ /* 0x000fe60003800000 */
[----:B------:R-:W-:-:S04]  /*29b0*/  FMUL R5, R5, R90 ;  /* 0x0000005a05057220 */ /* 0x000fc80000400000 */
[----:B------:R-:W-:-:S05]  /*29c0*/  FFMA R5, R30, R23, R5 ;  /* 0x000000171e057223 */ /* 0x000fca0000000005 */
[----:B------:R-:W-:-:S05]  /*29d0*/  F2FP.F16.F32.PACK_AB R5, RZ, R5 ;  /* 0x00000005ff05723e */ /* 0x000fca00000000ff */
[----:B------:R0:W-:Y:S01]  /*29e0*/  @P1 STG.E.U16 desc[UR38][R12.64+0x10], R5 ;  /* 0x000010050c001986 */ /* 0x0001e2000c101526 */
[----:B------:R-:W-:Y:S05]  /*29f0*/  @!P0 BRA `(.L_x_47) ;  /* 0x0000000000048947 */ /* 0x000fea0003800000 */
[----:B------:R0:W5:Y:S02]  /*2a00*/  LDG.E.LTC128B.U16 R24, desc[UR38][R8.64+0x12] ;  /* 0x0000122608187981 */ /* 0x000164000c1e1520 */
.L_x_47:
[----:B------:R-:W-:Y:S05]  /*2a10*/  BSYNC B1 ;  /* 0x0000000000017941 */ /* 0x000fea0003800000 */
.L_x_46:
        /* <DEDUP_REMOVED lines=10> */
.L_x_49:
[----:B------:R-:W-:Y:S05]  /*2ac0*/  BSYNC B1 ;  /* 0x0000000000017941 */ /* 0x000fea0003800000 */
.L_x_48:
        /* <DEDUP_REMOVED lines=10> */
.L_x_51:
[----:B------:R-:W-:Y:S05]  /*2b70*/  BSYNC B1 ;  /* 0x0000000000017941 */ /* 0x000fea0003800000 */
.L_x_50:
[----:B0----5:R-:W-:Y:S01]  /*2b80*/  HADD2.F32 R5, -RZ, R24.H0_H0 ;  /* 0x20000018ff057230 */ /* 0x021fe20000004100 */
        /* <DEDUP_REMOVED lines=8> */
.L_x_53:
[----:B------:R-:W-:Y:S05]  /*2c10*/  BSYNC B1 ;  /* 0x0000000000017941 */ /* 0x000fea0003800000 */
.L_x_52:
        /* <DEDUP_REMOVED lines=9> */
.L_x_55:
[----:B------:R-:W-:Y:S05]  /*2cb0*/  BSYNC B1 ;  /* 0x0000000000017941 */ /* 0x000fea0003800000 */
.L_x_54:
        /* <DEDUP_REMOVED lines=10> */
.L_x_57:
[----:B------:R-:W-:Y:S05]  /*2d60*/  BSYNC B1 ;  /* 0x0000000000017941 */ /* 0x000fea0003800000 */
.L_x_56:
        /* <DEDUP_REMOVED lines=10> */
.L_x_59:
[----:B------:R-:W-:Y:S05]  /*2e10*/  BSYNC B1 ;  /* 0x0000000000017941 */ /* 0x000fea0003800000 */
.L_x_58:
        /* <DEDUP_REMOVED lines=9> */
.L_x_61:
[----:B------:R-:W-:Y:S05]  /*2eb0*/  BSYNC B1 ;  /* 0x0000000000017941 */ /* 0x000fea0003800000 */
.L_x_60:
        /* <DEDUP_REMOVED lines=9> */
.L_x_63:
[----:B------:R-:W-:Y:S05]  /*2f50*/  BSYNC B1 ;  /* 0x0000000000017941 */ /* 0x000fea0003800000 */
.L_x_62:
        /* <DEDUP_REMOVED lines=10> */
.L_x_65:
[----:B------:R-:W-:Y:S05]  /*3000*/  BSYNC B1 ;  /* 0x0000000000017941 */ /* 0x000fea0003800000 */
.L_x_64:
        /* <DEDUP_REMOVED lines=10> */
.L_x_67:
[----:B------:R-:W-:Y:S05]  /*30b0*/  BSYNC B1 ;  /* 0x0000000000017941 */ /* 0x000fea0003800000 */
.L_x_66:
        /* <DEDUP_REMOVED lines=9> */
.L_x_69:
[----:B------:R-:W-:Y:S05]  /*3150*/  BSYNC B1 ;  /* 0x0000000000017941 */ /* 0x000fea0003800000 */
.L_x_68:
        /* <DEDUP_REMOVED lines=9> */
.L_x_71:
[----:B------:R-:W-:Y:S05]  /*31f0*/  BSYNC B1 ;  /* 0x0000000000017941 */ /* 0x000fea0003800000 */
.L_x_70:
        /* <DEDUP_REMOVED lines=10> */
.L_x_73:
[----:B------:R-:W-:Y:S05]  /*32a0*/  BSYNC B1 ;  /* 0x0000000000017941 */ /* 0x000fea0003800000 */
.L_x_72:
        /* <DEDUP_REMOVED lines=10> */
.L_x_75:
[----:B------:R-:W-:Y:S05]  /*3350*/  BSYNC B1 ;  /* 0x0000000000017941 */ /* 0x000fea0003800000 */
.L_x_74:
        /* <DEDUP_REMOVED lines=9> */
.L_x_77:
[----:B------:R-:W-:Y:S05]  /*33f0*/  BSYNC B1 ;  /* 0x0000000000017941 */ /* 0x000fea0003800000 */
.L_x_76:
        /* <DEDUP_REMOVED lines=9> */
.L_x_79:
[----:B------:R-:W-:Y:S05]  /*3490*/  BSYNC B1 ;  /* 0x0000000000017941 */ /* 0x000fea0003800000 */
.L_x_78:
        /* <DEDUP_REMOVED lines=10> */
.L_x_81:
[----:B------:R-:W-:Y:S05]  /*3540*/  BSYNC B1 ;  /* 0x0000000000017941 */ /* 0x000fea0003800000 */
.L_x_80:
        /* <DEDUP_REMOVED lines=10> */
.L_x_83:
[----:B------:R-:W-:Y:S05]  /*35f0*/  BSYNC B1 ;  /* 0x0000000000017941 */ /* 0x000fea0003800000 */
.L_x_82:
        /* <DEDUP_REMOVED lines=9> */
.L_x_85:
[----:B------:R-:W-:Y:S05]  /*3690*/  BSYNC B1 ;  /* 0x0000000000017941 */ /* 0x000fea0003800000 */
.L_x_84:
        /* <DEDUP_REMOVED lines=9> */
.L_x_87:
[----:B------:R-:W-:Y:S05]  /*3730*/  BSYNC B1 ;  /* 0x0000000000017941 */ /* 0x000fea0003800000 */
.L_x_86:
        /* <DEDUP_REMOVED lines=10> */
.L_x_89:
[----:B------:R-:W-:Y:S05]  /*37e0*/  BSYNC B1 ;  /* 0x0000000000017941 */ /* 0x000fea0003800000 */
.L_x_88:
        /* <DEDUP_REMOVED lines=10> */
.L_x_91:
[----:B------:R-:W-:Y:S05]  /*3890*/  BSYNC B1 ;  /* 0x0000000000017941 */ /* 0x000fea0003800000 */
.L_x_90:
        /* <DEDUP_REMOVED lines=9> */
.L_x_93:
[----:B------:R-:W-:Y:S05]  /*3930*/  BSYNC B1 ;  /* 0x0000000000017941 */ /* 0x000fea0003800000 */
.L_x_92:
        /* <DEDUP_REMOVED lines=9> */
.L_x_95:
[----:B------:R-:W-:Y:S05]  /*39d0*/  BSYNC B1 ;  /* 0x0000000000017941 */ /* 0x000fea0003800000 */
.L_x_94:
        /* <DEDUP_REMOVED lines=10> */
.L_x_97:
[----:B------:R-:W-:Y:S05]  /*3a80*/  BSYNC B1 ;  /* 0x0000000000017941 */ /* 0x000fea0003800000 */
.L_x_96:
        /* <DEDUP_REMOVED lines=10> */
.L_x_99:
[----:B------:R-:W-:Y:S05]  /*3b30*/  BSYNC B1 ;  /* 0x0000000000017941 */ /* 0x000fea0003800000 */
.L_x_98:
        /* <DEDUP_REMOVED lines=9> */
.L_x_101:
[----:B------:R-:W-:Y:S05]  /*3bd0*/  BSYNC B1 ;  /* 0x0000000000017941 */ /* 0x000fea0003800000 */
.L_x_100:
        /* <DEDUP_REMOVED lines=9> */
.L_x_103:
[----:B------:R-:W-:Y:S05]  /*3c70*/  BSYNC B1 ;  /* 0x0000000000017941 */ /* 0x000fea0003800000 */
.L_x_102:
        /* <DEDUP_REMOVED lines=10> */
.L_x_105:
[----:B------:R-:W-:Y:S05]  /*3d20*/  BSYNC B1 ;  /* 0x0000000000017941 */ /* 0x000fea0003800000 */
.L_x_104:
        /* <DEDUP_REMOVED lines=10> */
.L_x_107:
[----:B------:R-:W-:Y:S05]  /*3dd0*/  BSYNC B1 ;  /* 0x0000000000017941 */ /* 0x000fea0003800000 */
.L_x_106:
        /* <DEDUP_REMOVED lines=9> */
.L_x_109:
[----:B------:R-:W-:Y:S05]  /*3e70*/  BSYNC B1 ;  /* 0x0000000000017941 */ /* 0x000fea0003800000 */
.L_x_108:
        /* <DEDUP_REMOVED lines=9> */
.L_x_111:
[----:B------:R-:W-:Y:S05]  /*3f10*/  BSYNC B1 ;  /* 0x0000000000017941 */ /* 0x000fea0003800000 */
.L_x_110:
        /* <DEDUP_REMOVED lines=10> */
.L_x_113:
[----:B------:R-:W-:Y:S05]  /*3fc0*/  BSYNC B1 ;  /* 0x0000000000017941 */ /* 0x000fea0003800000 */
.L_x_112:
        /* <DEDUP_REMOVED lines=10> */
.L_x_115:
[----:B------:R-:W-:Y:S05]  /*4070*/  BSYNC B1 ;  /* 0x0000000000017941 */ /* 0x000fea0003800000 */
.L_x_114:
        /* <DEDUP_REMOVED lines=9> */
.L_x_117:
[----:B------:R-:W-:Y:S05]  /*4110*/  BSYNC B1 ;  /* 0x0000000000017941 */ /* 0x000fea0003800000 */
.L_x_116:
        /* <DEDUP_REMOVED lines=9> */
.L_x_119:
[----:B------:R-:W-:Y:S05]  /*41b0*/  BSYNC B1 ;  /* 0x0000000000017941 */ /* 0x000fea0003800000 */
.L_x_118:
        /* <DEDUP_REMOVED lines=10> */
.L_x_121:
[----:B------:R-:W-:Y:S05]  /*4260*/  BSYNC B1 ;  /* 0x0000000000017941 */ /* 0x000fea0003800000 */
.L_x_120:
        /* <DEDUP_REMOVED lines=10> */
.L_x_123:
[----:B------:R-:W-:Y:S05]  /*4310*/  BSYNC B1 ;  /* 0x0000000000017941 */ /* 0x000fea0003800000 */
.L_x_122:
        /* <DEDUP_REMOVED lines=9> */
.L_x_125:
[----:B------:R-:W-:Y:S05]  /*43b0*/  BSYNC B1 ;  /* 0x0000000000017941 */ /* 0x000fea0003800000 */
.L_x_124:
        /* <DEDUP_REMOVED lines=9> */
.L_x_127:
[----:B------:R-:W-:Y:S05]  /*4450*/  BSYNC B1 ;  /* 0x0000000000017941 */ /* 0x000fea0003800000 */
.L_x_126:
        /* <DEDUP_REMOVED lines=10> */
.L_x_129:
[----:B------:R-:W-:Y:S05]  /*4500*/  BSYNC B1 ;  /* 0x0000000000017941 */ /* 0x000fea0003800000 */
.L_x_128:
        /* <DEDUP_REMOVED lines=10> */
.L_x_131:
[----:B------:R-:W-:Y:S05]  /*45b0*/  BSYNC B1 ;  /* 0x0000000000017941 */ /* 0x000fea0003800000 */
.L_x_130:
        /* <DEDUP_REMOVED lines=9> */
.L_x_133:
[----:B------:R-:W-:Y:S05]  /*4650*/  BSYNC B1 ;  /* 0x0000000000017941 */ /* 0x000fea0003800000 */
.L_x_132:
        /* <DEDUP_REMOVED lines=9> */
.L_x_135:
[----:B------:R-:W-:Y:S05]  /*46f0*/  BSYNC B1 ;  /* 0x0000000000017941 */ /* 0x000fea0003800000 */
.L_x_134:
        /* <DEDUP_REMOVED lines=10> */
.L_x_137:
[----:B------:R-:W-:Y:S05]  /*47a0*/  BSYNC B1 ;  /* 0x0000000000017941 */ /* 0x000fea0003800000 */
.L_x_136:
        /* <DEDUP_REMOVED lines=10> */
.L_x_139:
[----:B------:R-:W-:Y:S05]  /*4850*/  BSYNC B1 ;  /* 0x0000000000017941 */ /* 0x000fea0003800000 */
.L_x_138:
        /* <DEDUP_REMOVED lines=9> */
.L_x_141:
[----:B------:R-:W-:Y:S05]  /*48f0*/  BSYNC B1 ;  /* 0x0000000000017941 */ /* 0x000fea0003800000 */
.L_x_140:
        /* <DEDUP_REMOVED lines=9> */
.L_x_143:
[----:B------:R-:W-:Y:S05]  /*4990*/  BSYNC B1 ;  /* 0x0000000000017941 */ /* 0x000fea0003800000 */
.L_x_142:
        /* <DEDUP_REMOVED lines=10> */
.L_x_145:
[----:B------:R-:W-:Y:S05]  /*4a40*/  BSYNC B1 ;  /* 0x0000000000017941 */ /* 0x000fea0003800000 */
.L_x_144:
        /* <DEDUP_REMOVED lines=10> */
.L_x_147:
[----:B------:R-:W-:Y:S05]  /*4af0*/  BSYNC B1 ;  /* 0x0000000000017941 */ /* 0x000fea0003800000 */
.L_x_146:
        /* <DEDUP_REMOVED lines=9> */
.L_x_149:
[----:B------:R-:W-:Y:S05]  /*4b90*/  BSYNC B1 ;  /* 0x0000000000017941 */ /* 0x000fea0003800000 */
.L_x_148:
        /* <DEDUP_REMOVED lines=9> */
.L_x_151:
[----:B------:R-:W-:Y:S05]  /*4c30*/  BSYNC B1 ;  /* 0x0000000000017941 */ /* 0x000fea0003800000 */
.L_x_150:
        /* <DEDUP_REMOVED lines=10> */
.L_x_153:
[----:B------:R-:W-:Y:S05]  /*4ce0*/  BSYNC B1 ;  /* 0x0000000000017941 */ /* 0x000fea0003800000 */
.L_x_152:
[----:B-----5:R-:W-:Y:S01]  /*4cf0*/  HADD2.F32 R5, -RZ, R24.H0_H0 ;  /* 0x20000018ff057230 */ /* 0x020fe20000004100 */
[----:B------:R-:W-:Y:S01]  /*4d00*/  ISETP.GT.AND P0, PT, R4, 0x79, PT ;  /* 0x000000790400780c */ /* 0x000fe20003f04270 */
[----:B------:R-:W-:Y:S01]  /*4d10*/  @P2 IMAD.MOV.U32 R4, RZ, RZ, R10 ;  /* 0x000000ffff042224 */ /* 0x000fe200078e000a */
[----:B------:R-:W-:Y:S02]  /*4d20*/  BSSY B1, `(.L_x_154) ;  /* 0x000000a000017945 */ /* 0x000fe40003800000 */
[----:B------:R-:W-:Y:S01]  /*4d30*/  FMUL R5, R5, R90 ;  /* 0x0000005a05057220 */ /* 0x000fe20000400000 */
[----:B------:R-:W-:-:S03]  /*4d40*/  ISETP.GT.AND P3, PT, R3, RZ, P0 ;  /* 0x000000ff0300720c */ /* 0x000fc60000764270 */
[----:B------:R-:W-:-:S05]  /*4d50*/  FFMA R5, R84, R23, R5 ;  /* 0x0000001754057223 */ /* 0x000fca0000000005 */
[----:B------:R-:W-:-:S04]  /*4d60*/  F2FP.F16.F32.PACK_AB R5, RZ, R5 ;  /* 0x00000005ff05723e */ /* 0x000fc800000000ff */
[----:B0-----:R-:W-:Y:S01]  /*4d70*/  PRMT R14, R5, 0x7610, R14 ;  /* 0x00007610050e7816 */ /* 0x001fe2000000000e */
[----:B------:R-:W-:-:S05]  /*4d80*/  @P2 IMAD.MOV.U32 R5, RZ, RZ, R11 ;  /* 0x000000ffff052224 */ /* 0x000fca00078e000b */
[----:B------:R0:W-:Y:S01]  /*4d90*/  @P2 STG.E.U16 desc[UR38][R4.64+0xf0], R14 ;  /* 0x0000f00e04002986 */ /* 0x0001e2000c101526 */
[----:B------:R-:W-:Y:S05]  /*4da0*/  @!P3 BRA `(.L_x_155) ;  /* 0x000000000004b947 */ /* 0x000fea0003800000 */
[----:B------:R0:W5:Y:S02]  /*4db0*/  LDG.E.LTC128B.U16 R24, desc[UR38][R6.64+0xf2] ;  /* 0x0000f22606187981 */ /* 0x000164000c1e1520 */
.L_x_155:
[----:B------:R-:W-:Y:S05]  /*4dc0*/  BSYNC B1 ;  /* 0x0000000000017941 */ /* 0x000fea0003800000 */
.L_x_154:
        /* <DEDUP_REMOVED lines=9> */
.L_x_157:
[----:B------:R-:W-:Y:S05]  /*4e60*/  BSYNC B1 ;  /* 0x0000000000017941 */ /* 0x000fea0003800000 */
.L_x_156:
[----:B-----5:R-:W-:Y:S01]  /*4e70*/  HADD2.F32 R5, -RZ, R24.H0_H0 ;  /* 0x20000018ff057230 */ /* 0x020fe20000004100 */
[----:B------:R-:W-:Y:S01]  /*4e80*/  ISETP.GT.AND P0, PT, R3, 0x8, P0 ;  /* 0x000000080300780c */ /* 0x000fe20000704270 */
[----:B0-----:R-:W-:Y:S01]  /*4e90*/  @P1 IMAD.MOV.U32 R4, RZ, RZ, R12 ;  /* 0x000000ffff041224 */ /* 0x001fe200078e000c */
[----:B------:R-:W-:Y:S02]  /*4ea0*/  BSSY B1, `(.L_x_158) ;  /* 0x0000009000017945 */ /* 0x000fe40003800000 */
[----:B------:R-:W-:-:S04]  /*4eb0*/  FMUL R5, R5, R90 ;  /* 0x0000005a05057220 */ /* 0x000fc80000400000 */
[----:B------:R-:W-:-:S05]  /*4ec0*/  FFMA R5, R86, R23, R5 ;  /* 0x0000001756057223 */ /* 0x000fca0000000005 */
[----:B------:R-:W-:-:S04]  /*4ed0*/  F2FP.F16.F32.PACK_AB R5, RZ, R5 ;  /* 0x00000005ff05723e */ /* 0x000fc800000000ff */
[----:B-1-3--:R-:W-:Y:S01]  /*4ee0*/  PRMT R6, R5, 0x7610, R6 ;  /* 0x0000761005067816 */ /* 0x00afe20000000006 */
[----:B------:R-:W-:-:S05]  /*4ef0*/  @P1 IMAD.MOV.U32 R5, RZ, RZ, R13 ;  /* 0x000000ffff051224 */ /* 0x000fca00078e000d */
[----:B------:R0:W-:Y:S01]  /*4f00*/  @P1 STG.E.U16 desc[UR38][R4.64+0xf0], R6 ;  /* 0x0000f00604001986 */ /* 0x0001e2000c101526 */
[----:B------:R-:W-:Y:S05]  /*4f10*/  @!P0 BRA `(.L_x_159) ;  /* 0x0000000000048947 */ /* 0x000fea0003800000 */
[----:B------:R1:W5:Y:S02]  /*4f20*/  LDG.E.LTC128B.U16 R24, desc[UR38][R8.64+0xf2] ;  /* 0x0000f22608187981 */ /* 0x000364000c1e1520 */
.L_x_159:
[----:B------:R-:W-:Y:S05]  /*4f30*/  BSYNC B1 ;  /* 0x0000000000017941 */ /* 0x000fea0003800000 */
.L_x_158:
[----:B------:R-:W-:Y:S05]  /*4f40*/  @!P0 BRA `(.L_x_160) ;  /* 0x0000001000e88947 */ /* 0x000fea0003800000 */
[----:B-----5:R-:W-:-:S05]  /*4f50*/  HADD2.F32 R3, -RZ, R24.H0_H0 ;  /* 0x20000018ff037230 */ /* 0x020fca0000004100 */
[----:B0-----:R-:W-:-:S04]  /*4f60*/  FMUL R4, R3, R90 ;  /* 0x0000005a03047220 */ /* 0x001fc80000400000 */
[----:B------:R-:W-:-:S05]  /*4f70*/  FFMA R4, R87, R23, R4 ;  /* 0x0000001757047223 */ /* 0x000fca0000000004 */
[----:B------:R-:W-:-:S05]  /*4f80*/  F2FP.F16.F32.PACK_AB R4, RZ, R4 ;  /* 0x00000004ff04723e */ /* 0x000fca00000000ff */
[----:B------:R3:W-:Y:S01]  /*4f90*/  STG.E.U16 desc[UR38][R12.64+0xf2], R4 ;  /* 0x0000f2040c007986 */ /* 0x0007e2000c101526 */
[----:B------:R-:W-:Y:S05]  /*4fa0*/  BRA `(.L_x_160) ;  /* 0x0000001000d07947 */ /* 0x000fea0003800000 */
.L_x_35:
[----:B------:R-:W-:Y:S01]  /*4fb0*/  ISETP.GT.AND P3, PT, R4, 0x1, PT ;  /* 0x000000010400780c */ /* 0x000fe20003f64270 */
[----:B------:R-:W-:Y:S01]  /*4fc0*/  ULDC.64 UR4, c[0x0][0x5c0] ;  /* 0x0001700000047ab9 */ /* 0x000fe20000000a00 */
[-C--:B------:R-:W-:Y:S01]  /*4fd0*/  FMUL R24, R24, R23.reuse ;  /* 0x0000001718187220 */ /* 0x080fe20000400000 */
[----:B------:R-:W-:Y:S01]  /*4fe0*/  LEA R6, P4, R106, UR4, 0x1 ;  /* 0x000000046a067c11 */ /* 0x000fe2000f8808ff */
[-C--:B------:R-:W-:Y:S01]  /*4ff0*/  FMUL R25, R25, R23.reuse ;  /* 0x0000001719197220 */ /* 0x080fe20000400000 */
[----:B------:R-:W-:Y:S01]  /*5000*/  ISETP.GT.AND P0, PT, R3, RZ, P3 ;  /* 0x000000ff0300720c */ /* 0x000fe20001f04270 */
[-C--:B------:R-:W-:Y:S01]  /*5010*/  FMUL R26, R26, R23.reuse ;  /* 0x000000171a1a7220 */ /* 0x080fe20000400000 */
[----:B------:R-:W-:Y:S01]  /*5020*/  F2FP.F16.F32.PACK_AB R24, RZ, R24 ;  /* 0x00000018ff18723e */ /* 0x000fe200000000ff */
[-C--:B------:R-:W-:Y:S01]  /*5030*/  FMUL R27, R27, R23.reuse ;  /* 0x000000171b1b7220 */ /* 0x080fe20000400000 */
[----:B------:R-:W-:Y:S01]  /*5040*/  LEA.HI.X R7, R106, UR5, R103, 0x1, P4 ;  /* 0x000000056a077c11 */ /* 0x000fe2000a0f0c67 */
[----:B------:R-:W-:Y:S01]  /*5050*/  FMUL R28, R28, R23 ;  /* 0x000000171c1c7220 */ /* 0x000fe20000400000 */
[----:B------:R-:W-:Y:S01]  /*5060*/  F2FP.F16.F32.PACK_AB R25, RZ, R25 ;  /* 0x00000019ff19723e */ /* 0x000fe200000000ff */
[-C--:B------:R-:W-:Y:S01]  /*5070*/  FMUL R29, R29, R23.reuse ;  /* 0x000000171d1d7220 */ /* 0x080fe20000400000 */
[----:B------:R-:W-:Y:S01]  /*5080*/  ISETP.GT.AND P2, PT, R3, 0x8, P2 ;  /* 0x000000080300780c */ /* 0x000fe20001744270 */
[----:B------:R-:W-:Y:S01]  /*5090*/  @P1 STG.E.U16 desc[UR38][R6.64], R24 ;  /* 0x0000001806001986 */ /* 0x000fe2000c101526 */
[----:B------:R-:W-:Y:S01]  /*50a0*/  ISETP.GT.AND P1, PT, R4, 0x8, PT ;  /* 0x000000080400780c */ /* 0x000fe20003f24270 */
[-C--:B------:R-:W-:Y:S01]  /*50b0*/  FMUL R30, R30, R23.reuse ;  /* 0x000000171e1e7220 */ /* 0x080fe20000400000 */
[C---:B------:R-:W-:Y:S01]  /*50c0*/  SHF.L.U64.HI R5, R91.reuse, 0x1, R92 ;  /* 0x000000015b057819 */ /* 0x040fe2000001025c */
[----:B------:R-:W-:Y:S01]  /*50d0*/  @P0 STG.E.U16 desc[UR38][R6.64+0x2], R25 ;  /* 0x0000021906000986 */ /* 0x000fe2000c101526 */
[----:B------:R-:W-:Y:S01]  /*50e0*/  LEA R8, P5, R91, R6, 0x1 ;  /* 0x000000065b087211 */ /* 0x000fe200078a08ff */
[-C--:B------:R-:W-:Y:S01]  /*50f0*/  FMUL R31, R31, R23.reuse ;  /* 0x000000171f1f7220 */ /* 0x080fe20000400000 */
[----:B------:R-:W-:Y:S01]  /*5100*/  ISETP.GT.AND P3, PT, R3, 0x8, P3 ;  /* 0x000000080300780c */ /* 0x000fe20001f64270 */
[-C--:B------:R-:W-:Y:S01]  /*5110*/  FMUL R32, R32, R23.reuse ;  /* 0x0000001720207220 */ /* 0x080fe20000400000 */
[----:B------:R-:W-:Y:S01]  /*5120*/  ISETP.GT.AND P0, PT, R4, 0x9, PT ;  /* 0x000000090400780c */ /* 0x000fe20003f04270 */
[----:B------:R-:W-:Y:S01]  /*5130*/  IMAD.X R9, R5, 0x1, R7, P5 ;  /* 0x0000000105097824 */ /* 0x000fe200028e0607 */
[----:B------:R-:W-:Y:S01]  /*5140*/  ISETP.GT.AND P4, PT, R3, RZ, P1 ;  /* 0x000000ff0300720c */ /* 0x000fe20000f84270 */
[-C--:B------:R-:W-:Y:S01]  /*5150*/  FMUL R33, R33, R23.reuse ;  /* 0x0000001721217220 */ /* 0x080fe20000400000 */
[----:B------:R-:W-:Y:S01]  /*5160*/  F2FP.F16.F32.PACK_AB R26, RZ, R26 ;  /* 0x0000001aff1a723e */ /* 0x000fe200000000ff */
[-C--:B------:R-:W-:Y:S01]  /*5170*/  FMUL R34, R34, R23.reuse ;  /* 0x0000001722227220 */ /* 0x080fe20000400000 */
[----:B------:R-:W-:Y:S01]  /*5180*/  ISETP.GT.AND P5, PT, R3, RZ, P0 ;  /* 0x000000ff0300720c */ /* 0x000fe200007a4270 */
[----:B------:R-:W-:Y:S01]  /*5190*/  FMUL R35, R35, R23 ;  /* 0x0000001723237220 */ /* 0x000fe20000400000 */
[----:B------:R-:W-:Y:S01]  /*51a0*/  F2FP.F16.F32.PACK_AB R27, RZ, R27 ;  /* 0x0000001bff1b723e */ /* 0x000fe200000000ff */
[----:B------:R-:W-:Y:S01]  /*51b0*/  @P2 STG.E.U16 desc[UR38][R8.64], R26 ;  /* 0x0000001a08002986 */ /* 0x000fe2000c101526 */
[----:B------:R-:W-:Y:S01]  /*51c0*/  F2FP.F16.F32.PACK_AB R28, RZ, R28 ;  /* 0x0000001cff1c723e */ /* 0x000fe200000000ff */
[-C--:B------:R-:W-:Y:S01]  /*51d0*/  FMUL R36, R36, R23.reuse ;  /* 0x0000001724247220 */ /* 0x080fe20000400000 */
[----:B------:R-:W-:Y:S01]  /*51e0*/  ISETP.GT.AND P2, PT, R3, 0x8, P1 ;  /* 0x000000080300780c */ /* 0x000fe20000f44270 */
[----:B------:R-:W-:Y:S01]  /*51f0*/  @P3 STG.E.U16 desc[UR38][R8.64+0x2], R27 ;  /* 0x0000021b08003986 */ /* 0x000fe2000c101526 */
[----:B------:R-:W-:Y:S01]  /*5200*/  ISETP.GT.AND P1, PT, R4, 0x10, PT ;  /* 0x000000100400780c */ /* 0x000fe20003f24270 */
[----:B------:R-:W-:Y:S01]  /*5210*/  FMUL R37, R37, R23 ;  /* 0x0000001725257220 */ /* 0x000fe20000400000 */
[----:B------:R-:W-:Y:S01]  /*5220*/  F2FP.F16.F32.PACK_AB R29, RZ, R29 ;  /* 0x0000001dff1d723e */ /* 0x000fe200000000ff */
[----:B------:R-:W-:Y:S01]  /*5230*/  @P4 STG.E.U16 desc[UR38][R6.64+0x10], R28 ;  /* 0x0000101c06004986 */ /* 0x000fe2000c101526 */
[C---:B------:R-:W-:Y:S01]  /*5240*/  ISETP.GT.AND P3, PT, R3.reuse, 0x8, P0 ;  /* 0x000000080300780c */ /* 0x040fe20000764270 */
[-C--:B------:R-:W-:Y:S01]  /*5250*/  FMUL R38, R38, R23.reuse ;  /* 0x0000001726267220 */ /* 0x080fe20000400000 */
[----:B------:R-:W-:Y:S01]  /*5260*/  ISETP.GT.AND P0, PT, R4, 0x11, PT ;  /* 0x000000110400780c */ /* 0x000fe20003f04270 */
[----:B------:R-:W-:Y:S01]  /*5270*/  @P5 STG.E.U16 desc[UR38][R6.64+0x12], R29 ;  /* 0x0000121d06005986 */ /* 0x000fe2000c101526 */
        /* <DEDUP_REMOVED lines=161> */
[----:B------:R-:W-:Y:S01]  /*5c90*/  FMUL R87, R87, R23 ;  /* 0x0000001757577220 */ /* 0x000fe20000400000 */
[----:B------:R-:W-:-:S02]  /*5ca0*/  F2FP.F16.F32.PACK_AB R62, RZ, R62 ;  /* 0x0000003eff3e723e */ /* 0x000fc400000000ff */
[C---:B------:R-:W-:Y:S02]  /*5cb0*/  ISETP.GT.AND P5, PT, R3.reuse, RZ, P0 ;  /* 0x000000ff0300720c */ /* 0x040fe400007a4270 */
[----:B------:R-:W-:Y:S01]  /*5cc0*/  F2FP.F16.F32.PACK_AB R63, RZ, R63 ;  /* 0x0000003fff3f723e */ /* 0x000fe200000000ff */
[----:B------:R-:W-:Y:S01]  /*5cd0*/  @P2 STG.E.U16 desc[UR38][R8.64+0x90], R62 ;  /* 0x0000903e08002986 */ /* 0x000fe2000c101526 */
[----:B------:R-:W-:Y:S02]  /*5ce0*/  F2FP.F16.F32.PACK_AB R64, RZ, R64 ;  /* 0x00000040ff40723e */ /* 0x000fe400000000ff */
[C---:B------:R-:W-:Y:S01]  /*5cf0*/  ISETP.GT.AND P2, PT, R3.reuse, 0x8, P1 ;  /* 0x000000080300780c */ /* 0x040fe20000f44270 */
[----:B------:R-:W-:Y:S01]  /*5d00*/  @P3 STG.E.U16 desc[UR38][R8.64+0x92], R63 ;  /* 0x0000923f08003986 */ /* 0x000fe2000c101526 */
[----:B------:R-:W-:Y:S02]  /*5d10*/  ISETP.GT.AND P1, PT, R4, 0x58, PT ;  /* 0x000000580400780c */ /* 0x000fe40003f24270 */
[----:B------:R-:W-:Y:S01]  /*5d20*/  F2FP.F16.F32.PACK_AB R65, RZ, R65 ;  /* 0x00000041ff41723e */ /* 0x000fe200000000ff */
[----:B------:R-:W-:Y:S01]  /*5d30*/  @P4 STG.E.U16 desc[UR38][R6.64+0xa0], R64 ;  /* 0x0000a04006004986 */ /* 0x000fe2000c101526 */
[----:B------:R-:W-:-:S02]  /*5d40*/  ISETP.GT.AND P3, PT, R3, 0x8, P0 ;  /* 0x000000080300780c */ /* 0x000fc40000764270 */
[----:B------:R-:W-:Y:S01]  /*5d50*/  ISETP.GT.AND P0, PT, R4, 0x59, PT ;  /* 0x000000590400780c */ /* 0x000fe20003f04270 */
[----:B------:R-:W-:Y:S01]  /*5d60*/  @P5 STG.E.U16 desc[UR38][R6.64+0xa2], R65 ;  /* 0x0000a24106005986 */ /* 0x000fe2000c101526 */
[C---:B------:R-:W-:Y:S02]  /*5d70*/  ISETP.GT.AND P4, PT, R3.reuse, RZ, P1 ;  /* 0x000000ff0300720c */ /* 0x040fe40000f84270 */
[----:B------:R-:W-:Y:S02]  /*5d80*/  F2FP.F16.F32.PACK_AB R66, RZ, R66 ;  /* 0x00000042ff42723e */ /* 0x000fe400000000ff */
[----:B------:R-:W-:Y:S02]  /*5d90*/  ISETP.GT.AND P5, PT, R3, RZ, P0 ;  /* 0x000000ff0300720c */ /* 0x000fe400007a4270 */
[----:B------:R-:W-:Y:S01]  /*5da0*/  F2FP.F16.F32.PACK_AB R67, RZ, R67 ;  /* 0x00000043ff43723e */ /* 0x000fe200000000ff */
[----:B------:R-:W-:Y:S01]  /*5db0*/  @P2 STG.E.U16 desc[UR38][R8.64+0xa0], R66 ;  /* 0x0000a04208002986 */ /* 0x000fe2000c101526 */
[----:B------:R-:W-:-:S02]  /*5dc0*/  F2FP.F16.F32.PACK_AB R68, RZ, R68 ;  /* 0x00000044ff44723e */ /* 0x000fc400000000ff */
[C---:B------:R-:W-:Y:S01]  /*5dd0*/  ISETP.GT.AND P2, PT, R3.reuse, 0x8, P1 ;  /* 0x000000080300780c */ /* 0x040fe20000f44270 */
[----:B------:R-:W-:Y:S01]  /*5de0*/  @P3 STG.E.U16 desc[UR38][R8.64+0xa2], R67 ;  /* 0x0000a24308003986 */ /* 0x000fe2000c101526 */
[C---:B------:R-:W-:Y:S02]  /*5df0*/  ISETP.GT.AND P1, PT, R4.reuse, 0x60, PT ;  /* 0x000000600400780c */ /* 0x040fe40003f24270 */
[----:B------:R-:W-:Y:S01]  /*5e00*/  F2FP.F16.F32.PACK_AB R69, RZ, R69 ;  /* 0x00000045ff45723e */ /* 0x000fe200000000ff */
[----:B------:R-:W-:Y:S01]  /*5e10*/  @P4 STG.E.U16 desc[UR38][R6.64+0xb0], R68 ;  /* 0x0000b04406004986 */ /* 0x000fe2000c101526 */
[C---:B------:R-:W-:Y:S02]  /*5e20*/  ISETP.GT.AND P3, PT, R3.reuse, 0x8, P0 ;  /* 0x000000080300780c */ /* 0x040fe40000764270 */
[----:B------:R-:W-:Y:S01]  /*5e30*/  ISETP.GT.AND P0, PT, R4, 0x61, PT ;  /* 0x000000610400780c */ /* 0x000fe20003f04270 */
[----:B------:R-:W-:Y:S01]  /*5e40*/  @P5 STG.E.U16 desc[UR38][R6.64+0xb2], R69 ;  /* 0x0000b24506005986 */ /* 0x000fe2000c101526 */
[----:B------:R-:W-:-:S02]  /*5e50*/  ISETP.GT.AND P4, PT, R3, RZ, P1 ;  /* 0x000000ff0300720c */ /* 0x000fc40000f84270 */
[C---:B------:R-:W-:Y:S02]  /*5e60*/  ISETP.GT.AND P5, PT, R3.reuse, RZ, P0 ;  /* 0x000000ff0300720c */ /* 0x040fe400007a4270 */
[----:B------:R-:W-:Y:S02]  /*5e70*/  F2FP.F16.F32.PACK_AB R70, RZ, R70 ;  /* 0x00000046ff46723e */ /* 0x000fe400000000ff */
[----:B------:R-:W-:Y:S02]  /*5e80*/  F2FP.F16.F32.PACK_AB R71, RZ, R71 ;  /* 0x00000047ff47723e */ /* 0x000fe400000000ff */
[----:B------:R-:W-:Y:S01]  /*5e90*/  F2FP.F16.F32.PACK_AB R72, RZ, R72 ;  /* 0x00000048ff48723e */ /* 0x000fe200000000ff */
[----:B------:R-:W-:Y:S01]  /*5ea0*/  @P2 STG.E.U16 desc[UR38][R8.64+0xb0], R70 ;  /* 0x0000b04608002986 */ /* 0x000fe2000c101526 */
[----:B------:R-:W-:Y:S02]  /*5eb0*/  F2FP.F16.F32.PACK_AB R73, RZ, R73 ;  /* 0x00000049ff49723e */ /* 0x000fe400000000ff */
[C---:B------:R-:W-:Y:S01]  /*5ec0*/  ISETP.GT.AND P1, PT, R3.reuse, 0x8, P1 ;  /* 0x000000080300780c */ /* 0x040fe20000f24270 */
[----:B------:R-:W-:Y:S01]  /*5ed0*/  @P3 STG.E.U16 desc[UR38][R8.64+0xb2], R71 ;  /* 0x0000b24708003986 */ /* 0x000fe2000c101526 */
[----:B------:R-:W-:-:S02]  /*5ee0*/  ISETP.GT.AND P2, PT, R3, 0x8, P0 ;  /* 0x000000080300780c */ /* 0x000fc40000744270 */
[C---:B------:R-:W-:Y:S01]  /*5ef0*/  ISETP.GT.AND P0, PT, R4.reuse, 0x69, PT ;  /* 0x000000690400780c */ /* 0x040fe20003f04270 */
[----:B------:R-:W-:Y:S01]  /*5f00*/  @P4 STG.E.U16 desc[UR38][R6.64+0xc0], R72 ;  /* 0x0000c04806004986 */ /* 0x000fe2000c101526 */
[----:B------:R-:W-:Y:S02]  /*5f10*/  ISETP.GT.AND P4, PT, R4, 0x68, PT ;  /* 0x000000680400780c */ /* 0x000fe40003f84270 */
[----:B------:R-:W-:Y:S01]  /*5f20*/  F2FP.F16.F32.PACK_AB R74, RZ, R74 ;  /* 0x0000004aff4a723e */ /* 0x000fe200000000ff */
[----:B------:R-:W-:Y:S01]  /*5f30*/  @P5 STG.E.U16 desc[UR38][R6.64+0xc2], R73 ;  /* 0x0000c24906005986 */ /* 0x000fe2000c101526 */
[C---:B------:R-:W-:Y:S02]  /*5f40*/  ISETP.GT.AND P5, PT, R3.reuse, RZ, P4 ;  /* 0x000000ff0300720c */ /* 0x040fe400027a4270 */
[----:B------:R-:W-:Y:S01]  /*5f50*/  ISETP.GT.AND P3, PT, R3, RZ, P0 ;  /* 0x000000ff0300720c */ /* 0x000fe20000764270 */
[----:B------:R-:W-:Y:S01]  /*5f60*/  @P1 STG.E.U16 desc[UR38][R8.64+0xc0], R74 ;  /* 0x0000c04a08001986 */ /* 0x000fe2000c101526 */
[----:B------:R-:W-:-:S02]  /*5f70*/  F2FP.F16.F32.PACK_AB R75, RZ, R75 ;  /* 0x0000004bff4b723e */ /* 0x000fc400000000ff */
[----:B------:R-:W-:Y:S02]  /*5f80*/  F2FP.F16.F32.PACK_AB R76, RZ, R76 ;  /* 0x0000004cff4c723e */ /* 0x000fe400000000ff */
[C---:B------:R-:W-:Y:S01]  /*5f90*/  ISETP.GT.AND P4, PT, R3.reuse, 0x8, P4 ;  /* 0x000000080300780c */ /* 0x040fe20002784270 */
[----:B------:R-:W-:Y:S01]  /*5fa0*/  @P2 STG.E.U16 desc[UR38][R8.64+0xc2], R75 ;  /* 0x0000c24b08002986 */ /* 0x000fe2000c101526 */
[----:B------:R-:W-:Y:S02]  /*5fb0*/  F2FP.F16.F32.PACK_AB R77, RZ, R77 ;  /* 0x0000004dff4d723e */ /* 0x000fe400000000ff */
[C---:B------:R-:W-:Y:S01]  /*5fc0*/  ISETP.GT.AND P2, PT, R4.reuse, 0x71, PT ;  /* 0x000000710400780c */ /* 0x040fe20003f44270 */
[----:B------:R-:W-:Y:S01]  /*5fd0*/  @P5 STG.E.U16 desc[UR38][R6.64+0xd0], R76 ;  /* 0x0000d04c06005986 */ /* 0x000fe2000c101526 */
[----:B------:R-:W-:Y:S02]  /*5fe0*/  ISETP.GT.AND P5, PT, R3, 0x8, P0 ;  /* 0x000000080300780c */ /* 0x000fe400007a4270 */
[C---:B------:R-:W-:Y:S01]  /*5ff0*/  ISETP.GT.AND P1, PT, R4.reuse, 0x78, PT ;  /* 0x000000780400780c */ /* 0x040fe20003f24270 */
[----:B------:R-:W-:Y:S01]  /*6000*/  @P3 STG.E.U16 desc[UR38][R6.64+0xd2], R77 ;  /* 0x0000d24d06003986 */ /* 0x000fe2000c101526 */
[----:B------:R-:W-:-:S02]  /*6010*/  ISETP.GT.AND P3, PT, R4, 0x70, PT ;  /* 0x000000700400780c */ /* 0x000fc40003f64270 */
[----:B------:R-:W-:Y:S01]  /*6020*/  ISETP.GT.AND P0, PT, R4, 0x79, PT ;  /* 0x000000790400780c */ /* 0x000fe20003f04270 */
[----:B------:R-:W-:Y:S01]  /*6030*/  @P4 IMAD.MOV.U32 R4, RZ, RZ, R8 ;  /* 0x000000ffff044224 */ /* 0x000fe200078e0008 */
[----:B------:R-:W-:Y:S01]  /*6040*/  F2FP.F16.F32.PACK_AB R78, RZ, R78 ;  /* 0x0000004eff4e723e */ /* 0x000fe200000000ff */
[----:B------:R-:W-:Y:S01]  /*6050*/  @P4 IMAD.MOV.U32 R5, RZ, RZ, R9 ;  /* 0x000000ffff054224 */ /* 0x000fe200078e0009 */
[----:B------:R-:W-:Y:S02]  /*6060*/  F2FP.F16.F32.PACK_AB R79, RZ, R79 ;  /* 0x0000004fff4f723e */ /* 0x000fe400000000ff */
[----:B------:R-:W-:Y:S02]  /*6070*/  F2FP.F16.F32.PACK_AB R80, RZ, R80 ;  /* 0x00000050ff50723e */ /* 0x000fe400000000ff */
[----:B------:R0:W-:Y:S01]  /*6080*/  @P4 STG.E.U16 desc[UR38][R4.64+0xd0], R78 ;  /* 0x0000d04e04004986 */ /* 0x0001e2000c101526 */
[----:B------:R-:W-:Y:S02]  /*6090*/  ISETP.GT.AND P4, PT, R3, RZ, P2 ;  /* 0x000000ff0300720c */ /* 0x000fe40001784270 */
[----:B------:R-:W-:-:S02]  /*60a0*/  F2FP.F16.F32.PACK_AB R81, RZ, R81 ;  /* 0x00000051ff51723e */ /* 0x000fc400000000ff */
[----:B------:R-:W-:Y:S02]  /*60b0*/  ISETP.GT.AND P2, PT, R3, 0x8, P2 ;  /* 0x000000080300780c */ /* 0x000fe40001744270 */
[----:B------:R-:W-:Y:S02]  /*60c0*/  F2FP.F16.F32.PACK_AB R82, RZ, R82 ;  /* 0x00000052ff52723e */ /* 0x000fe400000000ff */
[----:B------:R-:W-:Y:S02]  /*60d0*/  F2FP.F16.F32.PACK_AB R83, RZ, R83 ;  /* 0x00000053ff53723e */ /* 0x000fe400000000ff */
[----:B------:R-:W-:Y:S01]  /*60e0*/  F2FP.F16.F32.PACK_AB R84, RZ, R84 ;  /* 0x00000054ff54723e */ /* 0x000fe200000000ff */
[----:B0-----:R-:W-:Y:S01]  /*60f0*/  @P5 IMAD.MOV.U32 R4, RZ, RZ, R8 ;  /* 0x000000ffff045224 */ /* 0x001fe200078e0008 */
[----:B------:R-:W-:Y:S01]  /*6100*/  F2FP.F16.F32.PACK_AB R85, RZ, R85 ;  /* 0x00000055ff55723e */ /* 0x000fe200000000ff */
[----:B------:R-:W-:Y:S01]  /*6110*/  @P5 IMAD.MOV.U32 R5, RZ, RZ, R9 ;  /* 0x000000ffff055224 */ /* 0x000fe200078e0009 */
[----:B------:R-:W-:-:S02]  /*6120*/  F2FP.F16.F32.PACK_AB R86, RZ, R86 ;  /* 0x00000056ff56723e */ /* 0x000fc400000000ff */
[----:B------:R-:W-:Y:S02]  /*6130*/  F2FP.F16.F32.PACK_AB R87, RZ, R87 ;  /* 0x00000057ff57723e */ /* 0x000fe400000000ff */
[----:B------:R0:W-:Y:S01]  /*6140*/  @P5 STG.E.U16 desc[UR38][R4.64+0xd2], R79 ;  /* 0x0000d24f04005986 */ /* 0x0001e2000c101526 */
[C---:B------:R-:W-:Y:S02]  /*6150*/  ISETP.GT.AND P5, PT, R3.reuse, RZ, P3 ;  /* 0x000000ff0300720c */ /* 0x040fe40001fa4270 */
[----:B------:R-:W-:-:S11]  /*6160*/  ISETP.GT.AND P3, PT, R3, 0x8, P3 ;  /* 0x000000080300780c */ /* 0x000fd60001f64270 */
[----:B0-----:R-:W-:Y:S02]  /*6170*/  @P5 IMAD.MOV.U32 R4, RZ, RZ, R6 ;  /* 0x000000ffff045224 */ /* 0x001fe400078e0006 */
[----:B------:R-:W-:-:S05]  /*6180*/  @P5 IMAD.MOV.U32 R5, RZ, RZ, R7 ;  /* 0x000000ffff055224 */ /* 0x000fca00078e0007 */
[----:B------:R0:W-:Y:S01]  /*6190*/  @P5 STG.E.U16 desc[UR38][R4.64+0xe0], R80 ;  /* 0x0000e05004005986 */ /* 0x0001e2000c101526 */
[C---:B------:R-:W-:Y:S02]  /*61a0*/  ISETP.GT.AND P5, PT, R3.reuse, RZ, P0 ;  /* 0x000000ff0300720c */ /* 0x040fe400007a4270 */
[----:B------:R-:W-:Y:S01]  /*61b0*/  ISETP.GT.AND P0, PT, R3, 0x8, P0 ;  /* 0x000000080300780c */ /* 0x000fe20000704270 */
[----:B0-----:R-:W-:Y:S02]  /*61c0*/  @P4 IMAD.MOV.U32 R4, RZ, RZ, R6 ;  /* 0x000000ffff044224 */ /* 0x001fe400078e0006 */
[----:B------:R-:W-:-:S05]  /*61d0*/  @P4 IMAD.MOV.U32 R5, RZ, RZ, R7 ;  /* 0x000000ffff054224 */ /* 0x000fca00078e0007 */
[----:B------:R0:W-:Y:S01]  /*61e0*/  @P4 STG.E.U16 desc[UR38][R4.64+0xe2], R81 ;  /* 0x0000e25104004986 */ /* 0x0001e2000c101526 */
[C---:B------:R-:W-:Y:S02]  /*61f0*/  ISETP.GT.AND P4, PT, R3.reuse, RZ, P1 ;  /* 0x000000ff0300720c */ /* 0x040fe40000f84270 */
[----:B------:R-:W-:Y:S01]  /*6200*/  ISETP.GT.AND P1, PT, R3, 0x8, P1 ;  /* 0x000000080300780c */ /* 0x000fe20000f24270 */
[----:B0-----:R-:W-:Y:S02]  /*6210*/  @P3 IMAD.MOV.U32 R4, RZ, RZ, R8 ;  /* 0x000000ffff043224 */ /* 0x001fe400078e0008 */
[----:B------:R-:W-:-:S05]  /*6220*/  @P3 IMAD.MOV.U32 R5, RZ, RZ, R9 ;  /* 0x000000ffff053224 */ /* 0x000fca00078e0009 */
[----:B------:R0:W-:Y:S02]  /*6230*/  @P3 STG.E.U16 desc[UR38][R4.64+0xe0], R82 ;  /* 0x0000e05204003986 */ /* 0x0001e4000c101526 */
[----:B0-----:R-:W-:Y:S02]  /*6240*/  @P2 IMAD.MOV.U32 R4, RZ, RZ, R8 ;  /* 0x000000ffff042224 */ /* 0x001fe400078e0008 */
[----:B------:R-:W-:-:S05]  /*6250*/  @P2 IMAD.MOV.U32 R5, RZ, RZ, R9 ;  /* 0x000000ffff052224 */ /* 0x000fca00078e0009 */
[----:B------:R0:W-:Y:S02]  /*6260*/  @P2 STG.E.U16 desc[UR38][R4.64+0xe2], R83 ;  /* 0x0000e25304002986 */ /* 0x0001e4000c101526 */
[----:B0-----:R-:W-:Y:S02]  /*6270*/  @P4 IMAD.MOV.U32 R4, RZ, RZ, R6 ;  /* 0x000000ffff044224 */ /* 0x001fe400078e0006 */
[----:B------:R-:W-:-:S05]  /*6280*/  @P4 IMAD.MOV.U32 R5, RZ, RZ, R7 ;  /* 0x000000ffff054224 */ /* 0x000fca00078e0007 */
[----:B------:R0:W-:Y:S04]  /*6290*/  @P4 STG.E.U16 desc[UR38][R4.64+0xf0], R84 ;  /* 0x0000f05404004986 */ /* 0x0001e8000c101526 */
[----:B------:R1:W-:Y:S01]  /*62a0*/  @P5 STG.E.U16 desc[UR38][R6.64+0xf2], R85 ;  /* 0x0000f25506005986 */ /* 0x0003e2000c101526 */
[----:B0-----:R-:W-:Y:S02]  /*62b0*/  @P1 IMAD.MOV.U32 R4, RZ, RZ, R8 ;  /* 0x000000ffff041224 */ /* 0x001fe400078e0008 */
[----:B------:R-:W-:-:S05]  /*62c0*/  @P1 IMAD.MOV.U32 R5, RZ, RZ, R9 ;  /* 0x000000ffff051224 */ /* 0x000fca00078e0009 */
[----:B------:R1:W-:Y:S04]  /*62d0*/  @P1 STG.E.U16 desc[UR38][R4.64+0xf0], R86 ;  /* 0x0000f05604001986 */ /* 0x0003e8000c101526 */
[----:B------:R1:W-:Y:S02]  /*62e0*/  @P0 STG.E.U16 desc[UR38][R8.64+0xf2], R87 ;  /* 0x0000f25708000986 */ /* 0x0003e4000c101526 */
.L_x_160:
[----:B------:R-:W-:Y:S05]  /*62f0*/  BSYNC B0 ;  /* 0x0000000000007941 */ /* 0x000fea0003800000 */
.L_x_34:
[----:B------:R-:W-:Y:S01]  /*6300*/  IADD3 R16, P0, R16, UR36, RZ ;  /* 0x0000002410107c10 */ /* 0x000fe2000ff1e0ff */
[----:B------:R-:W-:Y:S01]  /*6310*/  ULDC.64 UR4, c[0x0][0x650] ;  /* 0x0001940000047ab9 */ /* 0x000fe20000000a00 */
[----:B------:R-:W-:Y:S01]  /*6320*/  PRMT R3, RZ, 0x7610, R3 ;  /* 0x00007610ff037816 */ /* 0x000fe20000000003 */
[----:B------:R-:W-:Y:S01]  /*6330*/  IMAD.MOV.U32 R100, RZ, RZ, -0x1 ;  /* 0xffffffffff647424 */ /* 0x000fe200078e00ff */
[----:B------:R-:W-:Y:S01]  /*6340*/  IADD3.X R17, R17, UR42, RZ, P0, !PT ;  /* 0x0000002a11117c10 */ /* 0x000fe200087fe4ff */
[----:B------:R-:W-:Y:S01]  /*6350*/  IMAD.MOV.U32 R101, RZ, RZ, -0x1 ;  /* 0xffffffffff657424 */ /* 0x000fe200078e00ff */
[----:B------:R-:W-:-:S04]  /*6360*/  ISETP.GE.U32.AND P0, PT, R16, UR4, PT ;  /* 0x0000000410007c0c */ /* 0x000fc8000bf06070 */
[----:B------:R-:W-:-:S13]  /*6370*/  ISETP.GE.U32.AND.EX P0, PT, R17, UR5, PT, P0 ;  /* 0x0000000511007c0c */ /* 0x000fda000bf06100 */
[----:B------:R-:W-:Y:S05]  /*6380*/  @P0 BRA `(.L_x_161) ;  /* 0x00000004004c0947 */ /* 0x000fea0003800000 */
[----:B------:R-:W0:Y:S01]  /*6390*/  LDC.64 R10, c[0x0][0x628] ;  /* 0x00018a00ff0a7b82 */ /* 0x000e220000000a00 */
[----:B---3--:R-:W3:Y:S01]  /*63a0*/  S2R R12, SR_CTAID.X ;  /* 0x00000000000c7919 */ /* 0x008ee20000002500 */
[----:B-12-4-:R-:W-:Y:S02]  /*63b0*/  IMAD.MOV.U32 R8, RZ, RZ, R16 ;  /* 0x000000ffff087224 */ /* 0x016fe400078e0010 */
[----:B------:R-:W-:Y:S01]  /*63c0*/  IMAD.MOV.U32 R9, RZ, RZ, R17 ;  /* 0x000000ffff097224 */ /* 0x000fe200078e0011 */
[----:B------:R-:W1:Y:S03]  /*63d0*/  S2R R20, SR_CTAID.Y ;  /* 0x0000000000147919 */ /* 0x000e660000002600 */
[----:B------:R-:W2:Y:S08]  /*63e0*/  LDC R0, c[0x0][0x630] ;  /* 0x00018c00ff007b82 */ /* 0x000eb00000000800 */
[----:B------:R-:W4:Y:S01]  /*63f0*/  LDC.64 R14, c[0x0][0x620] ;  /* 0x00018800ff0e7b82 */ /* 0x000f220000000a00 */
[----:B0-----:R-:W-:-:S04]  /*6400*/  ISETP.NE.U32.AND P0, PT, R10, RZ, PT ;  /* 0x000000ff0a00720c */ /* 0x001fc80003f05070 */
[----:B------:R-:W-:-:S13]  /*6410*/  ISETP.NE.AND.EX P0, PT, R11, RZ, PT, P0 ;  /* 0x000000ff0b00720c */ /* 0x000fda0003f05300 */
[----:B-1234-:R-:W-:Y:S05]  /*6420*/  @!P0 BRA `(.L_x_162) ;  /* 0x0000000000288947 */ /* 0x01efea0003800000 */
        /* <DEDUP_REMOVED lines=10> */
.L_x_162:
[-CC-:B------:R-:W-:Y:S01]  /*64d0*/  SHF.R.U64 R101, R8, R0.reuse, R9.reuse ;  /* 0x0000000008657219 */ /* 0x180fe20000001209 */
[----:B------:R-:W0:Y:S01]  /*64e0*/  LDC.64 R26, c[0x0][0x640] ;  /* 0x00019000ff1a7b82 */ /* 0x000e220000000a00 */
[----:B------:R-:W-:Y:S01]  /*64f0*/  SHF.R.U32.HI R0, RZ, R0, R9 ;  /* 0x00000000ff007219 */ /* 0x000fe20000011609 */
[----:B------:R-:W-:Y:S01]  /*6500*/  ULDC UR4, c[0x0][0x150] ;  /* 0x0000540000047ab9 */ /* 0x000fe20000000800 */
[----:B------:R-:W-:Y:S02]  /*6510*/  IADD3 R3, P0, RZ, -R101, RZ ;  /* 0x80000065ff037210 */ /* 0x000fe40007f1e0ff */
[----:B------:R-:W-:-:S03]  /*6520*/  I2FP.F32.U32 R7, R12 ;  /* 0x0000000c00077245 */ /* 0x000fc60000201000 */
[----:B------:R-:W1:Y:S01]  /*6530*/  LDC R6, c[0x0][0x618] ;  /* 0x00018600ff067b82 */ /* 0x000e620000000800 */
[----:B------:R-:W-:Y:S02]  /*6540*/  IMAD.X R5, RZ, RZ, ~R0, P0 ;  /* 0x000000ffff057224 */ /* 0x000fe400000e0e00 */
[----:B------:R-:W-:Y:S01]  /*6550*/  FMUL R7, R7, UR4 ;  /* 0x0000000407077c20 */ /* 0x000fe20008400000 */
[----:B------:R-:W-:Y:S01]  /*6560*/  ULDC UR4, c[0x0][0x154] ;  /* 0x0000550000047ab9 */ /* 0x000fe20000000800 */
[-C--:B------:R-:W-:Y:S02]  /*6570*/  IMAD R0, R5, R14.reuse, RZ ;  /* 0x0000000e05007224 */ /* 0x080fe400078e02ff */
[C---:B------:R-:W-:Y:S01]  /*6580*/  IMAD.WIDE.U32 R4, R3.reuse, R14, R16 ;  /* 0x0000000e03047225 */ /* 0x040fe200078e0010 */
[----:B------:R-:W2:Y:S01]  /*6590*/  LDC R8, c[0x0][0x608] ;  /* 0x00018200ff087b82 */ /* 0x000ea20000000800 */
[----:B------:R-:W3:Y:S02]  /*65a0*/  F2I.U32.TRUNC.NTZ R7, R7 ;  /* 0x0000000700077305 */ /* 0x000ee4000020f000 */
[----:B------:R-:W-:Y:S01]  /*65b0*/  IMAD R3, R3, R15, R0 ;  /* 0x0000000f03037224 */ /* 0x000fe200078e0200 */
[----:B------:R-:W-:-:S03]  /*65c0*/  I2FP.F32.U32 R0, R20 ;  /* 0x0000001400007245 */ /* 0x000fc60000201000 */
[----:B------:R-:W-:Y:S01]  /*65d0*/  IMAD.IADD R3, R5, 0x1, R3 ;  /* 0x0000000105037824 */ /* 0x000fe200078e0203 */
[----:B------:R-:W4:Y:S01]  /*65e0*/  LDC R11, c[0x0][0x658] ;  /* 0x00019600ff0b7b82 */ /* 0x000f220000000800 */
[----:B0-----:R-:W-:-:S04]  /*65f0*/  ISETP.NE.U32.AND P0, PT, R26, RZ, PT ;  /* 0x000000ff1a00720c */ /* 0x001fc80003f05070 */
[----:B------:R-:W-:-:S03]  /*6600*/  ISETP.NE.AND.EX P0, PT, R27, RZ, PT, P0 ;  /* 0x000000ff1b00720c */ /* 0x000fc60003f05300 */
[----:B------:R-:W0:Y:S01]  /*6610*/  LDC R9, c[0x0][0x144] ;  /* 0x00005100ff097b82 */ /* 0x000e220000000800 */
[-C--:B-1----:R-:W-:Y:S01]  /*6620*/  SHF.R.U64 R10, R4, R6.reuse, R3 ;  /* 0x00000006040a7219 */ /* 0x082fe20000001203 */
[----:B---3--:R-:W-:Y:S01]  /*6630*/  IMAD.MOV R7, RZ, RZ, -R7 ;  /* 0x000000ffff077224 */ /* 0x008fe200078e0a07 */
[----:B------:R-:W-:Y:S01]  /*6640*/  SHF.R.U32.HI R3, RZ, R6, R3 ;  /* 0x00000006ff037219 */ /* 0x000fe20000011603 */
[----:B------:R-:W-:-:S04]  /*6650*/  FMUL R6, R0, UR4 ;  /* 0x0000000400067c20 */ /* 0x000fc80008400000 */
[----:B------:R-:W1:Y:S01]  /*6660*/  LDC R21, c[0x0][0x148] ;  /* 0x00005200ff157b82 */ /* 0x000e620000000800 */
[----:B------:R3:W0:Y:S01]  /*6670*/  F2I.U32.TRUNC.NTZ R14, R6 ;  /* 0x00000006000e7305 */ /* 0x000622000020f000 */
[-CC-:B--2---:R-:W-:Y:S02]  /*6680*/  SHF.R.U64 R13, R10, R8.reuse, R3.reuse ;  /* 0x000000080a0d7219 */ /* 0x184fe40000001203 */
[----:B------:R-:W-:-:S04]  /*6690*/  SHF.R.U32.HI R0, RZ, R8, R3 ;  /* 0x00000008ff007219 */ /* 0x000fc80000011603 */
[----:B-----5:R-:W2:Y:S01]  /*66a0*/  LDC R24, c[0x0][0x648] ;  /* 0x00019200ff187b82 */ /* 0x020ea20000000800 */
[-CC-:B----4-:R-:W-:Y:S02]  /*66b0*/  SHF.R.U64 R15, R13, R11.reuse, R0.reuse ;  /* 0x0000000b0d0f7219 */ /* 0x190fe40000001200 */
[----:B------:R-:W-:-:S03]  /*66c0*/  SHF.R.U32.HI R5, RZ, R11, R0 ;  /* 0x0000000bff057219 */ /* 0x000fc60000011600 */
[----:B------:R-:W-:Y:S02]  /*66d0*/  IMAD.MOV.U32 R4, RZ, RZ, R15 ;  /* 0x000000ffff047224 */ /* 0x000fe400078e000f */
[----:B------:R-:W4:Y:S01]  /*66e0*/  LDC R28, c[0x0][0x638] ;  /* 0x00018e00ff1c7b82 */ /* 0x000f220000000800 */
[----:B0-----:R-:W-:-:S07]  /*66f0*/  IMAD R25, R9, R7, R12 ;  /* 0x0000000709197224 */ /* 0x001fce00078e020c */
[----:B------:R-:W0:Y:S08]  /*6700*/  LDC R29, c[0x0][0x610] ;  /* 0x00018400ff1d7b82 */ /* 0x000e300000000800 */
[----:B------:R-:W0:Y:S01]  /*6710*/  LDC R30, c[0x0][0x600] ;  /* 0x00018000ff1e7b82 */ /* 0x000e220000000800 */
[----:B-123--:R-:W-:Y:S05]  /*6720*/  @!P0 BRA `(.L_x_163) ;  /* 0x0000000000288947 */ /* 0x00efea0003800000 */
[----:B------:R-:W1:Y:S02]  /*6730*/  LDC R0, c[0x0][0x64c] ;  /* 0x00019300ff007b82 */ /* 0x000e640000000800 */
[----:B-1----:R-:W-:-:S05]  /*6740*/  IADD3 R3, P0, R15, R0, RZ ;  /* 0x000000000f037210 */ /* 0x002fca0007f1e0ff */
        /* <DEDUP_REMOVED lines=8> */
.L_x_163:
[----:B------:R-:W-:Y:S01]  /*67d0*/  ISETP.NE.AND P0, PT, R2, 0x1, PT ;  /* 0x000000010200780c */ /* 0x000fe20003f05270 */
[----:B------:R-:W-:Y:S01]  /*67e0*/  IMAD.MOV R14, RZ, RZ, -R14 ;  /* 0x000000ffff0e7224 */ /* 0x000fe200078e0a0e */
[----:B------:R-:W-:Y:S02]  /*67f0*/  SHF.R.U64 R3, R4, R24, R5 ;  /* 0x0000001804037219 */ /* 0x000fe40000001205 */
[----:B------:R-:W-:Y:S02]  /*6800*/  LOP3.LUT R0, R13, R98, RZ, 0xc0, !PT ;  /* 0x000000620d007212 */ /* 0x000fe400078ec0ff */
[----:B------:R-:W-:Y:S01]  /*6810*/  LOP3.LUT R10, R10, R97, RZ, 0xc0, !PT ;  /* 0x000000610a0a7212 */ /* 0x000fe200078ec0ff */
[----:B------:R-:W-:Y:S02]  /*6820*/  IMAD.MOV R4, RZ, RZ, -R3 ;  /* 0x000000ffff047224 */ /* 0x000fe400078e0a03 */
[----:B------:R-:W-:Y:S02]  /*6830*/  IMAD R0, R93, R3, R0 ;  /* 0x000000035d007224 */ /* 0x000fe400078e0200 */
[----:B----4-:R-:W-:-:S02]  /*6840*/  IMAD R3, R4, R28, R15 ;  /* 0x0000001c04037224 */ /* 0x010fc400078e020f */
[----:B------:R-:W-:Y:S02]  /*6850*/  @P0 IMAD R25, R21, R14, R20 ;  /* 0x0000000e15190224 */ /* 0x000fe400078e0214 */
[----:B0-----:R-:W-:Y:S02]  /*6860*/  IMAD R5, R3, R30, R10 ;  /* 0x0000001e03057224 */ /* 0x001fe400078e020a */
[----:B------:R-:W-:Y:S02]  /*6870*/  IMAD R0, R0, R29, R25 ;  /* 0x0000001d00007224 */ /* 0x000fe400078e0219 */
[----:B------:R-:W-:-:S03]  /*6880*/  IMAD.MOV.U32 R4, RZ, RZ, 0x1 ;  /* 0x00000001ff047424 */ /* 0x000fc600078e00ff */
[----:B------:R-:W-:Y:S02]  /*6890*/  SEL R100, R5, R0, !P0 ;  /* 0x0000000005647207 */ /* 0x000fe40004000000 */
[----:B------:R-:W-:Y:S02]  /*68a0*/  PRMT R3, R4, 0x7610, R3 ;  /* 0x0000761004037816 */ /* 0x000fe40000000003 */
[----:B------:R-:W-:-:S07]  /*68b0*/  SEL R0, R0, R5, !P0 ;  /* 0x0000000500007207 */ /* 0x000fce0004000000 */
.L_x_161:
[----:B------:R-:W-:Y:S01]  /*68c0*/  UIMAD.WIDE.U32 UR4, UR41, 0x24924925, URZ ;  /* 0x24924925290478a5 */ /* 0x000fe2000f8e003f */
[----:B------:R-:W-:Y:S01]  /*68d0*/  LOP3.LUT P0, RZ, R3, 0xff, RZ, 0xc0, !PT ;  /* 0x000000ff03ff7812 */ /* 0x000fe2000780c0ff */
[----:B------:R-:W-:Y:S02]  /*68e0*/  IMAD.MOV.U32 R103, RZ, RZ, R0 ;  /* 0x000000ffff677224 */ /* 0x000fe400078e0000 */
[----:B------:R-:W-:-:S04]  /*68f0*/  UIADD3 UR4, UR41, -UR5, URZ ;  /* 0x8000000529047290 */ /* 0x000fc8000fffe03f */
[----:B------:R-:W-:-:S04]  /*6900*/  ULEA.HI UR4, UR4, UR5, URZ, 0x1f ;  /* 0x0000000504047291 */ /* 0x000fc8000f8ff83f */
[----:B------:R-:W-:-:S04]  /*6910*/  USHF.R.U32.HI UR4, URZ, 0x2, UR4 ;  /* 0x000000023f047899 */ /* 0x000fc80008011604 */
[----:B------:R-:W-:Y:S01]  /*6920*/  UIMAD UR41, UR4, -0x7, UR41 ;  /* 0xfffffff9042978a4 */ /* 0x000fe2000f8e0229 */
[----:B------:R-:W-:Y:S11]  /*6930*/  @P0 BRA `(.L_x_164) ;  /* 0xffffffa800f00947 */ /* 0x000ff6000383ffff */
[----:B------:R-:W-:Y:S05]  /*6940*/  EXIT ;  /* 0x000000000000794d */ /* 0x000fea0003800000 */
.L_x_7:
        /* <DEDUP_REMOVED lines=26> */
.L_x_166:
[----:B------:R-:W0:Y:S01]  /*6af0*/  LDC.64 R28, c[0x0][0x640] ;  /* 0x00019000ff1c7b82 */ /* 0x000e220000000a00 */
[-CC-:B------:R-:W-:Y:S01]  /*6b00*/  SHF.R.U64 R22, R14, R6.reuse, R15.reuse ;  /* 0x000000060e167219 */ /* 0x180fe2000000120f */
[----:B------:R-:W-:Y:S01]  /*6b10*/  IMAD.MOV.U32 R30, RZ, RZ, 0x1 ;  /* 0x00000001ff1e7424 */ /* 0x000fe200078e00ff */
[----:B------:R-:W-:Y:S02]  /*6b20*/  SHF.R.U32.HI R6, RZ, R6, R15 ;  /* 0x00000006ff067219 */ /* 0x000fe4000001160f */
[----:B------:R-:W-:-:S03]  /*6b30*/  IADD3 R13, P0, RZ, -R22, RZ ;  /* 0x80000016ff0d7210 */ /* 0x000fc60007f1e0ff */
[----:B------:R-:W1:Y:S02]  /*6b40*/  LDC R12, c[0x0][0x618] ;  /* 0x00018600ff0c7b82 */ /* 0x000e640000000800 */
[----:B------:R-:W-:-:S04]  /*6b50*/  IMAD.X R11, RZ, RZ, ~R6, P0 ;  /* 0x000000ffff0b7224 */ /* 0x000fc800000e0e06 */
[-C--:B------:R-:W-:Y:S02]  /*6b60*/  IMAD R6, R11, R24.reuse, RZ ;  /* 0x000000180b067224 */ /* 0x080fe400078e02ff */
[----:B------:R-:W2:Y:S01]  /*6b70*/  LDC R14, c[0x0][0x608] ;  /* 0x00018200ff0e7b82 */ /* 0x000ea20000000800 */
[----:B------:R-:W-:-:S04]  /*6b80*/  IMAD.WIDE.U32 R10, R13, R24, R16 ;  /* 0x000000180d0a7225 */ /* 0x000fc800078e0010 */
[----:B------:R-:W-:-:S03]  /*6b90*/  IMAD R13, R13, R25, R6 ;  /* 0x000000190d0d7224 */ /* 0x000fc600078e0206 */
[----:B------:R-:W3:Y:S01]  /*6ba0*/  LDC R27, c[0x0][0x658] ;  /* 0x00019600ff1b7b82 */ /* 0x000ee20000000800 */
[----:B------:R-:W-:Y:S01]  /*6bb0*/  IMAD.IADD R11, R11, 0x1, R13 ;  /* 0x000000010b0b7824 */ /* 0x000fe200078e020d */
[----:B0-----:R-:W-:-:S04]  /*6bc0*/  ISETP.NE.U32.AND P0, PT, R28, RZ, PT ;  /* 0x000000ff1c00720c */ /* 0x001fc80003f05070 */
[----:B------:R-:W-:Y:S02]  /*6bd0*/  ISETP.NE.AND.EX P0, PT, R29, RZ, PT, P0 ;  /* 0x000000ff1d00720c */ /* 0x000fe40003f05300 */
[----:B------:R-:W0:Y:S01]  /*6be0*/  LDC R20, c[0x0][0x600] ;  /* 0x00018000ff147b82 */ /* 0x000e220000000800 */
[-CC-:B-1----:R-:W-:Y:S01]  /*6bf0*/  SHF.R.U64 R8, R10, R12.reuse, R11.reuse ;  /* 0x0000000c0a087219 */ /* 0x182fe2000000120b */
[----:B------:R-:W-:Y:S01]  /*6c00*/  IMAD.MOV.U32 R10, RZ, RZ, -0x1 ;  /* 0xffffffffff0a7424 */ /* 0x000fe200078e00ff */
[----:B------:R-:W-:-:S05]  /*6c10*/  SHF.R.U32.HI R11, RZ, R12, R11 ;  /* 0x0000000cff0b7219 */ /* 0x000fca000001160b */
[----:B------:R-:W1:Y:S01]  /*6c20*/  LDC R24, c[0x0][0x648] ;  /* 0x00019200ff187b82 */ /* 0x000e620000000800 */
[-CC-:B--2---:R-:W-:Y:S02]  /*6c30*/  SHF.R.U64 R21, R8, R14.reuse, R11.reuse ;  /* 0x0000000e08157219 */ /* 0x184fe4000000120b */
[----:B------:R-:W-:-:S05]  /*6c40*/  SHF.R.U32.HI R6, RZ, R14, R11 ;  /* 0x0000000eff067219 */ /* 0x000fca000001160b */
[----:B------:R-:W2:Y:S01]  /*6c50*/  LDC R26, c[0x0][0x638] ;  /* 0x00018e00ff1a7b82 */ /* 0x000ea20000000800 */
[-C--:B---3--:R-:W-:Y:S02]  /*6c60*/  SHF.L.U32 R10, R10, R27.reuse, RZ ;  /* 0x0000001b0a0a7219 */ /* 0x088fe400000006ff */
[-CC-:B------:R-:W-:Y:S02]  /*6c70*/  SHF.R.U64 R25, R21, R27.reuse, R6.reuse ;  /* 0x0000001b15197219 */ /* 0x180fe40000001206 */
[----:B------:R-:W-:Y:S02]  /*6c80*/  LOP3.LUT R32, RZ, R10, RZ, 0x33, !PT ;  /* 0x0000000aff207212 */ /* 0x000fe400078e33ff */
[----:B------:R-:W-:Y:S01]  /*6c90*/  SHF.R.U32.HI R11, RZ, R27, R6 ;  /* 0x0000001bff0b7219 */ /* 0x000fe20000011606 */
[----:B------:R-:W3:Y:S01]  /*6ca0*/  LDC R31, c[0x0][0x610] ;  /* 0x00018400ff1f7b82 */ /* 0x000ee20000000800 */
[----:B------:R-:W-:Y:S01]  /*6cb0*/  IMAD.MOV.U32 R10, RZ, RZ, R25 ;  /* 0x000000ffff0a7224 */ /* 0x000fe200078e0019 */
[----:B------:R-:W-:Y:S06]  /*6cc0*/  @!P0 BRA `(.L_x_167) ;  /* 0x0000000000288947 */ /* 0x000fec0003800000 */
        /* <DEDUP_REMOVED lines=10> */
.L_x_167:
[----:B------:R-:W-:Y:S02]  /*6d70*/  ISETP.NE.AND P0, PT, R2, 0x1, PT ;  /* 0x000000010200780c */ /* 0x000fe40003f05270 */
[----:B-1----:R-:W-:Y:S01]  /*6d80*/  SHF.R.U64 R6, R10, R24, R11 ;  /* 0x000000180a067219 */ /* 0x002fe2000000120b */
[----:B0-----:R-:W-:Y:S01]  /*6d90*/  VIADD R11, R20, 0xffffffff ;  /* 0xffffffff140b7836 */ /* 0x001fe20000000000 */
[----:B------:R-:W-:Y:S02]  /*6da0*/  SHF.L.U32 R30, R30, R27, RZ ;  /* 0x0000001b1e1e7219 */ /* 0x000fe400000006ff */
[----:B------:R-:W-:Y:S01]  /*6db0*/  LOP3.LUT R5, R21, R32, RZ, 0xc0, !PT ;  /* 0x0000002015057212 */ /* 0x000fe200078ec0ff */
[----:B------:R-:W-:-:S04]  /*6dc0*/  IMAD.MOV R10, RZ, RZ, -R6 ;  /* 0x000000ffff0a7224 */ /* 0x000fc800078e0a06 */
[----:B------:R-:W-:Y:S01]  /*6dd0*/  IMAD R6, R30, R6, R5 ;  /* 0x000000061e067224 */ /* 0x000fe200078e0205 */
[----:B------:R-:W-:Y:S01]  /*6de0*/  LOP3.LUT R5, R8, R11, RZ, 0xc0, !PT ;  /* 0x0000000b08057212 */ /* 0x000fe200078ec0ff */
[----:B------:R-:W-:Y:S02]  /*6df0*/  @P0 IMAD R7, R9, R23, R4 ;  /* 0x0000001709070224 */ /* 0x000fe400078e0204 */
[----:B--2---:R-:W-:Y:S02]  /*6e00*/  IMAD R4, R10, R26, R25 ;  /* 0x0000001a0a047224 */ /* 0x004fe400078e0219 */
[----:B---3--:R-:W-:Y:S02]  /*6e10*/  IMAD R7, R6, R31, R7 ;  /* 0x0000001f06077224 */ /* 0x008fe400078e0207 */
[----:B------:R-:W-:Y:S02]  /*6e20*/  IMAD R4, R4, R20, R5 ;  /* 0x0000001404047224 */ /* 0x000fe400078e0205 */
[----:B------:R-:W-:-:S02]  /*6e30*/  IMAD.MOV.U32 R8, RZ, RZ, 0x1 ;  /* 0x00000001ff087424 */ /* 0x000fc400078e00ff */
[----:B------:R-:W-:Y:S01]  /*6e40*/  IMAD.MOV.U32 R6, RZ, RZ, R22 ;  /* 0x000000ffff067224 */ /* 0x000fe200078e0016 */
[----:B------:R-:W-:Y:S02]  /*6e50*/  SEL R20, R4, R7, !P0 ;  /* 0x0000000704147207 */ /* 0x000fe40004000000 */
[----:B------:R-:W-:-:S07]  /*6e60*/  SEL R21, R7, R4, !P0 ;  /* 0x0000000407157207 */ /* 0x000fce0004000000 */
.L_x_165:
[----:B------:R-:W-:-:S08]  /*6e70*/  NOP ;  /* 0x0000000000007918 */ /* 0x000fd00000000000 */
[----:B------:R-:W0:-:S00]  /*6e80*/  USETMAXREG.DEALLOC.CTAPOOL 0x28 ;  /* 0x00000028000079c8 */ /* 0x000e0000080e0500 */
[----:B0-----:R-:W-:-:S13]  /*6e90*/  ISETP.NE.AND P0, PT, R3, RZ, PT ;  /* 0x000000ff0300720c */ /* 0x001fda0003f05270 */
[----:B------:R-:W-:Y:S05]  /*6ea0*/  @P0 EXIT ;  /* 0x000000000000094d */ /* 0x000fea0003800000 */
[----:B------:R-:W-:Y:S01]  /*6eb0*/  LOP3.LUT P0, RZ, R8, 0xff, RZ, 0xc0, !PT ;  /* 0x000000ff08ff7812 */ /* 0x000fe2000780c0ff */
[----:B------:R-:W-:Y:S02]  /*6ec0*/  IMAD.MOV.U32 R3, RZ, RZ, 0x1 ;  /* 0x00000001ff037424 */ /* 0x000fe400078e00ff */
[----:B------:R-:W-:-:S10]  /*6ed0*/  IMAD.MOV.U32 R8, RZ, RZ, RZ ;  /* 0x000000ffff087224 */ /* 0x000fd400078e00ff */
[----:B------:R-:W-:Y:S05]  /*6ee0*/  @!P0 BRA `(.L_x_168) ;  /* 0x0000000c00588947 */ /* 0x000fea0003800000 */
[----:B------:R-:W0:Y:S01]  /*6ef0*/  LDC R3, c[0x0][0x28c] ;  /* 0x0000a300ff037b82 */ /* 0x000e220000000800 */
[----:B------:R-:W1:Y:S01]  /*6f00*/  S2R R13, SR_CgaCtaId ;  /* 0x00000000000d7919 */ /* 0x000e620000008800 */
[----:B------:R-:W-:Y:S01]  /*6f10*/  ULDC UR5, c[0x0][0x658] ;  /* 0x0001960000057ab9 */ /* 0x000fe20000000800 */
[----:B------:R-:W-:Y:S01]  /*6f20*/  UMOV UR6, 0xffffffff ;  /* 0xffffffff00067882 */ /* 0x000fe20000000000 */
[----:B------:R-:W-:Y:S01]  /*6f30*/  BSSY B0, `(.L_x_168) ;  /* 0x00000d1000007945 */ /* 0x000fe20003800000 */
[----:B------:R-:W-:Y:S01]  /*6f40*/  USHF.L.U32 UR6, UR6, UR5, URZ ;  /* 0x0000000506067299 */ /* 0x000fe2000800063f */
[----:B------:R-:W-:Y:S01]  /*6f50*/  IMAD.MOV.U32 R10, RZ, RZ, 0x1 ;  /* 0x00000001ff0a7424 */ /* 0x000fe200078e00ff */
[----:B------:R-:W-:Y:S01]  /*6f60*/  LOP3.LUT R9, R18, 0x2, RZ, 0xfc, !PT ;  /* 0x0000000212097812 */ /* 0x000fe200078efcff */
[----:B------:R-:W-:Y:S01]  /*6f70*/  IMAD.MOV.U32 R8, RZ, RZ, RZ ;  /* 0x000000ffff087224 */ /* 0x000fe200078e00ff */
[----:B------:R-:W-:Y:S01]  /*6f80*/  ULDC UR4, c[0x0][0x600] ;  /* 0x0001800000047ab9 */ /* 0x000fe20000000800 */
[----:B------:R-:W-:Y:S01]  /*6f90*/  UMOV UR7, 0x1 ;  /* 0x0000000100077882 */ /* 0x000fe20000000000 */
[----:B------:R-:W-:-:S02]  /*6fa0*/  UIADD3 UR13, UR4, -0x1, URZ ;  /* 0xffffffff040d7890 */ /* 0x000fc4000fffe03f */
[----:B------:R-:W-:Y:S02]  /*6fb0*/  USHF.L.U32 UR15, UR7, UR5, URZ ;  /* 0x00000005070f7299 */ /* 0x000fe4000800063f */
[----:B------:R-:W-:Y:S01]  /*6fc0*/  ULOP3.LUT UR14, URZ, UR6, URZ, 0x33, !UPT ;  /* 0x000000063f0e7292 */ /* 0x000fe2000f8e333f */
[----:B------:R-:W-:Y:S01]  /*6fd0*/  ULDC.64 UR22, c[0x0][0x198] ;  /* 0x0000660000167ab9 */ /* 0x000fe20000000a00 */
[----:B0-----:R-:W-:-:S05]  /*6fe0*/  VIADD R3, R3, 0x3f ;  /* 0x0000003f03037836 */ /* 0x001fca0000000000 */
[----:B------:R-:W-:-:S04]  /*6ff0*/  SHF.R.S32.HI R4, RZ, 0x1f, R3 ;  /* 0x0000001fff047819 */ /* 0x000fc80000011403 */
[----:B------:R-:W-:Y:S01]  /*7000*/  LEA.HI R4, R4, R3, RZ, 0x6 ;  /* 0x0000000304047211 */ /* 0x000fe200078f30ff */
[C---:B-1----:R-:W-:Y:S02]  /*7010*/  IMAD.SHL.U32 R12, R13.reuse, 0x10, RZ ;  /* 0x000000100d0c7824 */ /* 0x042fe400078e00ff */
[----:B------:R-:W-:Y:S01]  /*7020*/  IMAD.SHL.U32 R13, R13, 0x400, RZ ;  /* 0x000004000d0d7824 */ /* 0x000fe200078e00ff */
[----:B------:R-:W-:Y:S01]  /*7030*/  SHF.R.S32.HI R11, RZ, 0x6, R4 ;  /* 0x00000006ff0b7819 */ /* 0x000fe20000011404 */
[----:B------:R-:W-:Y:S01]  /*7040*/  IMAD.MOV.U32 R3, RZ, RZ, 0x1 ;  /* 0x00000001ff037424 */ /* 0x000fe200078e00ff */
[----:B------:R-:W-:Y:S02]  /*7050*/  LOP3.LUT R12, R12, 0x30, RZ, 0xc0, !PT ;  /* 0x000000300c0c7812 */ /* 0x000fe400078ec0ff */
[----:B------:R-:W-:Y:S01]  /*7060*/  LOP3.LUT R13, R13, 0xc00, RZ, 0xc0, !PT ;  /* 0x00000c000d0d7812 */ /* 0x000fe200078ec0ff */
[----:B------:R-:W-:-:S07]  /*7070*/  VIADD R19, R11, 0x1 ;  /* 0x000000010b137836 */ /* 0x000fce0000000000 */
.L_x_179:
[----:B------:R-:W-:-:S03]  /*7080*/  UMOV UR4, 0xffffffff ;  /* 0xffffffff00047882 */ /* 0x000fc60000000000 */
[----:B------:R-:W-:Y:S05]  /*7090*/  BRA.DIV UR4, `(.L_x_169) ;  /* 0x0000001204407947 */ /* 0x000fea000b800000 */
[----:B------:R-:W-:-:S13]  /*70a0*/  ELECT P6, URZ, PT ;  /* 0x00000000003f782f */ /* 0x000fda00038c0000 */
.L_x_193:
[----:B------:R-:W-:Y:S04]  /*70b0*/  BSSY B1, `(.L_x_170) ;  /* 0x0000043000017945 */ /* 0x000fe80003800000 */
[----:B------:R-:W-:Y:S05]  /*70c0*/  @!P6 BRA `(.L_x_171) ;  /* 0x000000040004e947 */ /* 0x000fea0003800000 */
[----:B------:R-:W0:Y:S02]  /*70d0*/  LDC R4, c[0x0][0x28c] ;  /* 0x0000a300ff047b82 */ /* 0x000e240000000800 */
[----:B0-----:R-:W-:-:S13]  /*70e0*/  ISETP.GE.AND P0, PT, R4, 0x1, PT ;  /* 0x000000010400780c */ /* 0x001fda0003f06270 */
[----:B------:R-:W-:Y:S05]  /*70f0*/  @!P0 BRA `(.L_x_171) ;  /* 0x0000000000f88947 */ /* 0x000fea0003800000 */
[----:B------:R-:W-:Y:S02]  /*7100*/  IMAD.SHL.U32 R22, R20, 0x80, RZ ;  /* 0x0000008014167824 */ /* 0x000fe400078e00ff */
[----:B------:R-:W-:Y:S02]  /*7110*/  IMAD.SHL.U32 R21, R21, 0x80, RZ ;  /* 0x0000008015157824 */ /* 0x000fe400078e00ff */
[----:B------:R-:W-:Y:S02]  /*7120*/  IMAD.MOV.U32 R25, RZ, RZ, RZ ;  /* 0x000000ffff197224 */ /* 0x000fe400078e00ff */
[----:B------:R-:W-:Y:S02]  /*7130*/  IMAD.MOV.U32 R4, RZ, RZ, R12 ;  /* 0x000000ffff047224 */ /* 0x000fe400078e000c */
[----:B------:R-:W-:Y:S02]  /*7140*/  IMAD.MOV.U32 R5, RZ, RZ, R19 ;  /* 0x000000ffff057224 */ /* 0x000fe400078e0013 */
[----:B------:R-:W-:-:S02]  /*7150*/  IMAD.MOV.U32 R7, RZ, RZ, R3 ;  /* 0x000000ffff077224 */ /* 0x000fc400078e0003 */
[----:B------:R-:W-:Y:S02]  /*7160*/  IMAD.MOV.U32 R14, RZ, RZ, R8 ;  /* 0x000000ffff0e7224 */ /* 0x000fe400078e0008 */
[----:B------:R-:W-:-:S07]  /*7170*/  VIADD R26, R22, 0x40 ;  /* 0x00000040161a7836 */ /* 0x000fce0000000000 */
.L_x_174:
[----:B------:R-:W0:Y:S01]  /*7180*/  S2R R20, SR_CgaCtaId ;  /* 0x0000000000147919 */ /* 0x000e220000008800 */
[----:B------:R-:W-:Y:S02]  /*7190*/  MOV R15, 0x400 ;  /* 0x00000400000f7802 */ /* 0x000fe40000000f00 */
[----:B------:R-:W-:Y:S02]  /*71a0*/  ISETP.NE.AND P1, PT, R0, RZ, PT ;  /* 0x000000ff0000720c */ /* 0x000fe40003f25270 */
[----:B0-----:R-:W-:Y:S02]  /*71b0*/  LEA R23, R20, R15, 0x18 ;  /* 0x0000000f14177211 */ /* 0x001fe400078ec0ff */
[----:B------:R-:W-:-:S09]  /*71c0*/  SHF.L.U32 R15, R7, 0x1f, RZ ;  /* 0x0000001f070f7819 */ /* 0x000fd200000006ff */
[----:B------:R-:W0:Y:S01]  /*71d0*/  @!P1 LDC R20, c[0x0][0x500] ;  /* 0x00014000ff149b82 */ /* 0x000e220000000800 */
[----:B------:R-:W-:-:S04]  /*71e0*/  IMAD R24, R14, 0x8, R23 ;  /* 0x000000080e187824 */ /* 0x000fc800078e0217 */
[----:B------:R-:W1:Y:S02]  /*71f0*/  SYNCS.PHASECHK.TRANS64.TRYWAIT P0, [R24+URZ+0x38], R15 ;  /* 0x0000380f180075a7 */ /* 0x000e64000800017f */
[----:B-1----:R-:W-:Y:S05]  /*7200*/  @!P0 BRA `(.L_x_172) ;  /* 0x0000001000048947 */ /* 0x002fea0003800000 */
.L_x_194:
[----:B-1----:R-:W-:Y:S01]  /*7210*/  PRMT R15, R9, 0x9910, RZ ;  /* 0x00009910090f7816 */ /* 0x002fe200000000ff */
[----:B0-----:R0:W-:Y:S03]  /*7220*/  @!P1 SYNCS.ARRIVE.TRANS64 RZ, [R24+URZ], R20 ;  /* 0x0000001418ff99a7 */ /* 0x0011e6000800003f */
[----:B------:R-:W-:-:S13]  /*7230*/  ISETP.NE.AND P0, PT, R15, 0x2, PT ;  /* 0x000000020f00780c */ /* 0x000fda0003f05270 */
[----:B0-----:R-:W-:Y:S05]  /*7240*/  @P0 BRA `(.L_x_173) ;  /* 0x0000000000040947 */ /* 0x001fea0003800000 */
[----:B------:R-:W-:Y:S01]  /*7250*/  BPT.TRAP 0x1 ;  /* 0x000000040000795c */ /* 0x000fe20000300000 */
.L_x_173:
[----:B------:R-:W-:Y:S01]  /*7260*/  IMAD R15, R14, 0x2000, R13 ;  /* 0x000020000e0f7824 */ /* 0x000fe200078e020d */
[----:B------:R-:W-:Y:S01]  /*7270*/  R2UR UR25, R24 ;  /* 0x00000000181972ca */ /* 0x000fe200000e0000 */
[--C-:B------:R-:W-:Y:S01]  /*7280*/  IMAD R20, R14, 0x4000, R23.reuse ;  /* 0x000040000e147824 */ /* 0x100fe200078e0217 */
[----:B------:R-:W-:Y:S01]  /*7290*/  R2UR UR28, R6 ;  /* 0x00000000061c72ca */ /* 0x000fe200000e0000 */
[----:B------:R-:W-:Y:S01]  /*72a0*/  IMAD R15, R15, 0x2, R23 ;  /* 0x000000020f0f7824 */ /* 0x000fe200078e0217 */
[----:B------:R-:W-:Y:S01]  /*72b0*/  UIADD3 UR4, UP0, UR22, 0xf0, URZ ;  /* 0x000000f016047890 */ /* 0x000fe2000ff1e03f */
[----:B------:R-:W-:Y:S01]  /*72c0*/  VIADD R5, R5, 0xffffffff ;  /* 0xffffffff05057836 */ /* 0x000fe20000000000 */
[----:B------:R-:W-:Y:S01]  /*72d0*/  R2UR UR24, R20 ;  /* 0x00000000141872ca */ /* 0x000fe200000e0000 */
[----:B------:R-:W-:Y:S01]  /*72e0*/  UIADD3 UR30, UP1, UR22, 0x1f0, URZ ;  /* 0x000001f0161e7890 */ /* 0x000fe2000ff3e03f */
[----:B------:R-:W-:Y:S01]  /*72f0*/  R2UR UR8, R15 ;  /* 0x000000000f0872ca */ /* 0x000fe200000e0000 */
[----:B------:R-:W-:Y:S01]  /*7300*/  UIADD3.X UR5, URZ, UR23, URZ, UP0, !UPT ;  /* 0x000000173f057290 */ /* 0x000fe200087fe43f */
[----:B------:R-:W-:Y:S01]  /*7310*/  R2UR UR19, R4 ;  /* 0x00000000041372ca */ /* 0x000fe200000e0000 */
[----:B------:R-:W-:Y:S01]  /*7320*/  UIADD3.X UR31, URZ, UR23, URZ, UP1, !UPT ;  /* 0x000000173f1f7290 */ /* 0x000fe20008ffe43f */
[----:B------:R-:W-:Y:S01]  /*7330*/  R2UR UR26, R25 ;  /* 0x00000000191a72ca */ /* 0x000fe200000e0000 */
[----:B------:R-:W-:Y:S01]  /*7340*/  VIADD R14, R14, 0x1 ;  /* 0x000000010e0e7836 */ /* 0x000fe20000000000 */
[----:B------:R-:W-:Y:S01]  /*7350*/  R2UR UR27, R21 ;  /* 0x00000000151b72ca */ /* 0x000fe200000e0000 */
[----:B------:R-:W-:Y:S01]  /*7360*/  UMOV UR6, 0x0 ;  /* 0x0000000000067882 */ /* 0x000fe20000000000 */
[----:B------:R-:W-:Y:S01]  /*7370*/  R2UR UR18, R22 ;  /* 0x00000000161272ca */ /* 0x000fe200000e0000 */
[----:B------:R-:W-:Y:S01]  /*7380*/  UMOV UR7, 0x10000000 ;  /* 0x1000000000077882 */ /* 0x000fe20000000000 */
[----:B------:R-:W-:Y:S01]  /*7390*/  R2UR UR10, R26 ;  /* 0x000000001a0a72ca */ /* 0x000fe200000e0000 */
[----:B------:R-:W-:Y:S01]  /*73a0*/  UIADD3 UR24, UR24, 0x180, URZ ;  /* 0x0000018018187890 */ /* 0x000fe2000fffe03f */
[----:B------:R-:W-:Y:S01]  /*73b0*/  ISETP.GT.AND P1, PT, R5, 0x1, PT ;  /* 0x000000010500780c */ /* 0x000fe20003f24270 */
[----:B------:R-:W-:Y:S01]  /*73c0*/  UIADD3 UR16, UR8, 0x1c180, URZ ;  /* 0x0001c18008107890 */ /* 0x000fe2000fffe03f */
[----:B------:R-:W-:Y:S01]  /*73d0*/  ISETP.NE.AND P0, PT, R14, 0x7, PT ;  /* 0x000000070e00780c */ /* 0x000fe20003f05270 */
[----:B------:R-:W-:Y:S01]  /*73e0*/  UIADD3 UR8, UR8, 0x1e180, URZ ;  /* 0x0001e18008087890 */ /* 0x000fe2000fffe03f */
[----:B------:R-:W-:Y:S01]  /*73f0*/  VIADD R4, R4, 0x40 ;  /* 0x0000004004047836 */ /* 0x000fe20000000000 */
[----:B------:R-:W-:Y:S01]  /*7400*/  UMOV UR21, 0xf0000 ;  /* 0x000f000000157882 */ /* 0x000fe20000000000 */
[----:B------:R-:W-:Y:S01]  /*7410*/  UMOV UR17, UR25 ;  /* 0x0000001900117c82 */ /* 0x000fe20008000000 */
[----:B------:R-:W-:Y:S01]  /*7420*/  UMOV UR20, UR28 ;  /* 0x0000001c00147c82 */ /* 0x000fe20008000000 */
[----:B------:R-:W-:Y:S01]  /*7430*/  UMOV UR9, UR25 ;  /* 0x0000001900097c82 */ /* 0x000fe20008000000 */
[----:B------:R-:W-:Y:S01]  /*7440*/  UMOV UR11, UR19 ;  /* 0x00000013000b7c82 */ /* 0x000fe20008000000 */
[----:B------:R0:W-:Y:S01]  /*7450*/  UTMALDG.3D [UR24], [UR4], desc[UR6] ;  /* 0x00000618040075b4 */ /* 0x0001e20008011000 */
[----:B------:R-:W-:Y:S01]  /*7460*/  UMOV UR12, UR28 ;  /* 0x0000001c000c7c82 */ /* 0x000fe20008000000 */
[----:B------:R-:W-:Y:S01]  /*7470*/  SEL R20, RZ, 0x1, P0 ;  /* 0x00000001ff147807 */ /* 0x000fe20000000000 */
[----:B------:R-:W-:Y:S01]  /*7480*/  VIADD R25, R25, 0x40 ;  /* 0x0000004019197836 */ /* 0x000fe20000000000 */
[----:B------:R-:W-:-:S02]  /*7490*/  SEL R14, R14, RZ, P0 ;  /* 0x000000ff0e0e7207 */ /* 0x000fc40000000000 */
[----:B------:R-:W-:Y:S01]  /*74a0*/  LOP3.LUT R7, R7, R20, RZ, 0x3c, !PT ;  /* 0x0000001407077212 */ /* 0x000fe200078e3cff */
[----:B------:R0:W-:Y:S01]  /*74b0*/  UTMALDG.3D.MULTICAST [UR16], [UR30], UR21, desc[UR6] ;  /* 0x000006101e0073b4 */ /* 0x0001e20008011815 */
[----:B------:R0:W-:Y:S02]  /*74c0*/  UTMALDG.3D.MULTICAST [UR8], [UR30], UR21, desc[UR6] ;  /* 0x000006081e0073b4 */ /* 0x0001e40008011815 */
[----:B0-----:R-:W-:Y:S05]  /*74d0*/  @P1 BRA `(.L_x_174) ;  /* 0xfffffffc00281947 */ /* 0x001fea000383ffff */
.L_x_171:
[----:B------:R-:W-:Y:S05]  /*74e0*/  BSYNC B1 ;  /* 0x0000000000017941 */ /* 0x000fea0003800000 */
.L_x_170:
[----:B------:R-:W-:Y:S01]  /*74f0*/  LOP3.LUT P1, RZ, R10, 0xff, RZ, 0xc0, !PT ;  /* 0x000000ff0aff7812 */ /* 0x000fe2000782c0ff */
[C---:B------:R-:W-:Y:S01]  /*7500*/  IMAD.IADD R15, R11.reuse, 0x1, R8 ;  /* 0x000000010b0f7824 */ /* 0x040fe200078e0208 */
[----:B------:R-:W-:Y:S01]  /*7510*/  ULDC.64 UR4, c[0x0][0x650] ;  /* 0x0001940000047ab9 */ /* 0x000fe20000000a00 */
[----:B------:R-:W-:Y:S01]  /*7520*/  ISETP.GE.U32.AND P2, PT, R11, 0x7, PT ;  /* 0x000000070b00780c */ /* 0x000fe20003f46070 */
[----:B------:R-:W-:Y:S01]  /*7530*/  BSSY B1, `(.L_x_175) ;  /* 0x000006e000017945 */ /* 0x000fe20003800000 */
[C---:B------:R-:W-:Y:S01]  /*7540*/  IMAD.WIDE.U32 R4, R15.reuse, 0x24924925, RZ ;  /* 0x249249250f047825 */ /* 0x040fe200078e00ff */
[----:B------:R-:W-:Y:S02]  /*7550*/  ISETP.GT.U32.AND P0, PT, R15, 0x6, PT ;  /* 0x000000060f00780c */ /* 0x000fe40003f04070 */
[----:B------:R-:W-:Y:S01]  /*7560*/  PRMT R10, RZ, 0x7610, R10 ;  /* 0x00007610ff0a7816 */ /* 0x000fe2000000000a */
[----:B------:R-:W-:Y:S01]  /*7570*/  IMAD.MOV.U32 R21, RZ, RZ, -0x1 ;  /* 0xffffffffff157424 */ /* 0x000fe200078e00ff */
[----:B------:R-:W-:Y:S01]  /*7580*/  ISETP.LT.U32.AND P0, PT, R11, 0x7, P0 ;  /* 0x000000070b00780c */ /* 0x000fe20000701070 */
[----:B------:R-:W-:-:S02]  /*7590*/  IMAD.MOV.U32 R20, RZ, RZ, -0x1 ;  /* 0xffffffffff147424 */ /* 0x000fc400078e00ff */
[----:B------:R-:W0:Y:S01]  /*75a0*/  @P1 S2R R7, SR_CgaCtaId ;  /* 0x0000000000071919 */ /* 0x000e220000008800 */
[----:B------:R-:W-:Y:S02]  /*75b0*/  SEL R4, RZ, 0x1, !P0 ;  /* 0x00000001ff047807 */ /* 0x000fe40004000000 */
[----:B------:R-:W-:Y:S02]  /*75c0*/  IADD3 R16, P0, R16, UR36, RZ ;  /* 0x0000002410107c10 */ /* 0x000fe4000ff1e0ff */
[----:B------:R-:W-:Y:S02]  /*75d0*/  @P1 MOV R6, 0x400 ;  /* 0x0000040000061802 */ /* 0x000fe40000000f00 */
[----:B------:R-:W-:Y:S02]  /*75e0*/  IADD3.X R17, R17, UR42, RZ, P0, !PT ;  /* 0x0000002a11117c10 */ /* 0x000fe400087fe4ff */
[----:B------:R-:W-:Y:S02]  /*75f0*/  ISETP.GE.U32.AND P0, PT, R16, UR4, PT ;  /* 0x0000000410007c0c */ /* 0x000fe4000bf06070 */
[----:B------:R-:W-:-:S02]  /*7600*/  LOP3.LUT R3, R3, R4, RZ, 0x3c, !PT ;  /* 0x0000000403037212 */ /* 0x000fc400078e3cff */
[----:B------:R-:W-:Y:S02]  /*7610*/  ISETP.GE.U32.AND.EX P0, PT, R17, UR5, PT, P0 ;  /* 0x0000000511007c0c */ /* 0x000fe4000bf06100 */
[----:B------:R-:W-:Y:S02]  /*7620*/  PRMT R4, RZ, 0x7610, R4 ;  /* 0x00007610ff047816 */ /* 0x000fe40000000004 */
[----:B0-----:R-:W-:Y:S01]  /*7630*/  @P1 LEA R6, R7, R6, 0x18 ;  /* 0x0000000607061211 */ /* 0x001fe200078ec0ff */
[----:B------:R-:W-:-:S03]  /*7640*/  IMAD.IADD R7, R15, 0x1, -R5 ;  /* 0x000000010f077824 */ /* 0x000fc600078e0a05 */
[----:B------:R0:W-:Y:S02]  /*7650*/  @P1 SYNCS.ARRIVE.TRANS64.A1T0 RZ, [R6+URZ+0x88], RZ ;  /* 0x000088ff06ff19a7 */ /* 0x0001e4000810003f */
[----:B------:R-:W-:-:S04]  /*7660*/  LEA.HI R7, R7, R5, RZ, 0x1f ;  /* 0x0000000507077211 */ /* 0x000fc800078ff8ff */
[----:B------:R-:W-:Y:S01]  /*7670*/  SHF.R.U32.HI R8, RZ, 0x2, R7 ;  /* 0x00000002ff087819 */ /* 0x000fe20000011607 */
[----:B0-----:R-:W-:-:S03]  /*7680*/  IMAD.MOV.U32 R6, RZ, RZ, -0x1 ;  /* 0xffffffffff067424 */ /* 0x001fc600078e00ff */
[----:B------:R-:W-:Y:S01]  /*7690*/  @P2 LOP3.LUT R3, R3, 0x1, R8, 0x78, !PT ;  /* 0x0000000103032812 */ /* 0x000fe200078e7808 */
[----:B------:R-:W-:Y:S01]  /*76a0*/  IMAD R8, R8, -0x7, R15 ;  /* 0xfffffff908087824 */ /* 0x000fe200078e020f */
[----:B------:R-:W-:Y:S06]  /*76b0*/  @P0 BRA `(.L_x_176) ;  /* 0x0000000400540947 */ /* 0x000fec0003800000 */
[----:B------:R-:W0:Y:S01]  /*76c0*/  S2R R15, SR_CTAID.X ;  /* 0x00000000000f7919 */ /* 0x000e220000002500 */
[----:B------:R-:W-:Y:S01]  /*76d0*/  ULDC.64 UR4, c[0x0][0x628] ;  /* 0x00018a0000047ab9 */ /* 0x000fe20000000a00 */
[----:B------:R-:W-:Y:S01]  /*76e0*/  ULDC UR7, c[0x0][0x630] ;  /* 0x00018c0000077ab9 */ /* 0x000fe20000000800 */
[----:B------:R-:W-:Y:S01]  /*76f0*/  ISETP.NE.U32.AND P0, PT, RZ, UR4, PT ;  /* 0x00000004ff007c0c */ /* 0x000fe2000bf05070 */
[----:B------:R-:W1:Y:S01]  /*7700*/  S2R R20, SR_CTAID.Y ;  /* 0x0000000000147919 */ /* 0x000e620000002600 */
[----:B------:R-:W-:Y:S01]  /*7710*/  ULDC UR8, c[0x0][0x150] ;  /* 0x0000540000087ab9 */ /* 0x000fe20000000800 */
[----:B------:R-:W-:Y:S01]  /*7720*/  IMAD.MOV.U32 R4, RZ, RZ, R16 ;  /* 0x000000ffff047224 */ /* 0x000fe200078e0010 */
[----:B------:R-:W-:Y:S01]  /*7730*/  ISETP.NE.AND.EX P0, PT, RZ, UR5, PT, P0 ;  /* 0x00000005ff007c0c */ /* 0x000fe2000bf05300 */
[----:B------:R-:W-:Y:S01]  /*7740*/  IMAD.MOV.U32 R5, RZ, RZ, R17 ;  /* 0x000000ffff057224 */ /* 0x000fe200078e0011 */
[----:B0-----:R-:W-:-:S11]  /*7750*/  I2FP.F32.U32 R22, R15 ;  /* 0x0000000f00167245 */ /* 0x001fd60000201000 */
[----:B------:R-:W-:Y:S05]  /*7760*/  @!P0 BRA `(.L_x_177) ;  /* 0x0000000000288947 */ /* 0x000fea0003800000 */
[----:B------:R-:W-:Y:S02]  /*7770*/  ULDC UR6, c[0x0][0x634] ;  /* 0x00018d0000067ab9 */ /* 0x000fe40000000800 */
[----:B------:R-:W-:-:S05]  /*7780*/  IADD3 R5, P0, R16, UR6, RZ ;  /* 0x0000000610057c10 */ /* 0x000fca000ff1e0ff */
[----:B------:R-:W-:-:S04]  /*7790*/  IMAD.X R21, RZ, RZ, R17, P0 ;  /* 0x000000ffff157224 */ /* 0x000fc800000e0611 */
[----:B------:R-:W-:-:S04]  /*77a0*/  IMAD.WIDE.U32 R6, R21, UR4, RZ ;  /* 0x0000000415067c25 */ /* 0x000fc8000f8e00ff */
[----:B------:R-:W-:-:S04]  /*77b0*/  IMAD.WIDE.U32 R6, P0, R5, UR5, R6 ;  /* 0x0000000505067c25 */ /* 0x000fc8000f800006 */
[----:B------:R-:W-:-:S04]  /*77c0*/  IMAD.WIDE.U32 R4, R5, UR4, RZ ;  /* 0x0000000405047c25 */ /* 0x000fc8000f8e00ff */
[----:B------:R-:W-:Y:S01]  /*77d0*/  IMAD.MOV.U32 R4, RZ, RZ, R7 ;  /* 0x000000ffff047224 */ /* 0x000fe200078e0007 */
[----:B------:R-:W-:Y:S01]  /*77e0*/  IADD3 RZ, P1, R5, R6, RZ ;  /* 0x0000000605ff7210 */ /* 0x000fe20007f3e0ff */
[----:B------:R-:W-:-:S04]  /*77f0*/  IMAD.X R5, RZ, RZ, RZ, P0 ;  /* 0x000000ffff057224 */ /* 0x000fc800000e06ff */
[----:B------:R-:W-:-:S08]  /*7800*/  IMAD.WIDE.U32.X R4, R21, UR5, R4, P1 ;  /* 0x0000000515047c25 */ /* 0x000fd000088e0404 */
.L_x_177:
[--C-:B------:R-:W-:Y:S01]  /*7810*/  SHF.R.U64 R14, R4, UR7, R5.reuse ;  /* 0x00000007040e7c19 */ /* 0x100fe20008001205 */
[----:B------:R-:W-:Y:S01]  /*7820*/  FMUL R22, R22, UR8 ;  /* 0x0000000816167c20 */ /* 0x000fe20008400000 */
[----:B------:R-:W-:Y:S01]  /*7830*/  SHF.R.U32.HI R4, RZ, UR7, R5 ;  /* 0x00000007ff047c19 */ /* 0x000fe20008011605 */
[----:B------:R-:W0:Y:S01]  /*7840*/  LDC R6, c[0x0][0x144] ;  /* 0x00005100ff067b82 */ /* 0x000e220000000800 */
[----:B------:R-:W-:Y:S01]  /*7850*/  IADD3 R5, P0, RZ, -R14, RZ ;  /* 0x8000000eff057210 */ /* 0x000fe20007f1e0ff */
[----:B------:R-:W-:Y:S01]  /*7860*/  ULDC UR6, c[0x0][0x154] ;  /* 0x0000550000067ab9 */ /* 0x000fe20000000800 */
[----:B-1----:R-:W-:Y:S01]  /*7870*/  I2FP.F32.U32 R7, R20 ;  /* 0x0000001400077245 */ /* 0x002fe20000201000 */
[----:B------:R-:W1:Y:S01]  /*7880*/  F2I.U32.TRUNC.NTZ R22, R22 ;  /* 0x0000001600167305 */ /* 0x000e62000020f000 */
[----:B------:R-:W-:Y:S01]  /*7890*/  ULDC.64 UR4, c[0x0][0x620] ;  /* 0x0001880000047ab9 */ /* 0x000fe20000000a00 */
[----:B------:R-:W-:Y:S01]  /*78a0*/  IMAD.X R4, RZ, RZ, ~R4, P0 ;  /* 0x000000ffff047224 */ /* 0x000fe200000e0e04 */
[----:B------:R-:W-:Y:S01]  /*78b0*/  ISETP.NE.AND P2, PT, R2, 0x1, PT ;  /* 0x000000010200780c */ /* 0x000fe20003f45270 */
[----:B------:R-:W-:Y:S01]  /*78c0*/  FMUL R23, R7, UR6 ;  /* 0x0000000607177c20 */ /* 0x000fe20008400000 */
[----:B------:R-:W2:Y:S01]  /*78d0*/  LDC R25, c[0x0][0x148] ;  /* 0x00005200ff197b82 */ /* 0x000ea20000000800 */
[----:B------:R-:W-:Y:S01]  /*78e0*/  IMAD R4, R4, UR4, RZ ;  /* 0x0000000404047c24 */ /* 0x000fe2000f8e02ff */
[----:B------:R-:W-:-:S02]  /*78f0*/  ULDC.64 UR6, c[0x0][0x640] ;  /* 0x0001900000067ab9 */ /* 0x000fc40000000a00 */
[----:B------:R-:W-:Y:S01]  /*7900*/  ISETP.NE.U32.AND P0, PT, RZ, UR6, PT ;  /* 0x00000006ff007c0c */ /* 0x000fe2000bf05070 */
[----:B------:R-:W3:Y:S01]  /*7910*/  F2I.U32.TRUNC.NTZ R23, R23 ;  /* 0x0000001700177305 */ /* 0x000ee2000020f000 */
[C---:B------:R-:W-:Y:S02]  /*7920*/  IMAD R7, R5.reuse, UR5, R4 ;  /* 0x0000000505077c24 */ /* 0x040fe4000f8e0204 */
[----:B------:R-:W-:Y:S01]  /*7930*/  IMAD.WIDE.U32 R4, R5, UR4, R16 ;  /* 0x0000000405047c25 */ /* 0x000fe2000f8e0010 */
[----:B------:R-:W-:Y:S01]  /*7940*/  ULDC UR4, c[0x0][0x618] ;  /* 0x0001860000047ab9 */ /* 0x000fe20000000800 */
[----:B------:R-:W-:Y:S02]  /*7950*/  ISETP.NE.AND.EX P0, PT, RZ, UR7, PT, P0 ;  /* 0x00000007ff007c0c */ /* 0x000fe4000bf05300 */
[----:B------:R-:W-:Y:S02]  /*7960*/  IMAD.IADD R5, R5, 0x1, R7 ;  /* 0x0000000105057824 */ /* 0x000fe400078e0207 */
[----:B-1----:R-:W-:-:S03]  /*7970*/  IMAD.MOV R22, RZ, RZ, -R22 ;  /* 0x000000ffff167224 */ /* 0x002fc600078e0a16 */
[----:B------:R-:W-:Y:S01]  /*7980*/  SHF.R.U64 R21, R4, UR4, R5 ;  /* 0x0000000404157c19 */ /* 0x000fe20008001205 */
[----:B0-----:R-:W-:Y:S01]  /*7990*/  IMAD R15, R6, R22, R15 ;  /* 0x00000016060f7224 */ /* 0x001fe200078e020f */
[----:B------:R-:W-:Y:S01]  /*79a0*/  SHF.R.U32.HI R4, RZ, UR4, R5 ;  /* 0x00000004ff047c19 */ /* 0x000fe20008011605 */
[----:B------:R-:W-:Y:S01]  /*79b0*/  ULDC UR4, c[0x0][0x608] ;  /* 0x0001820000047ab9 */ /* 0x000fe20000000800 */
[----:B---3--:R-:W-:Y:S02]  /*79c0*/  IMAD.MOV R6, RZ, RZ, -R23 ;  /* 0x000000ffff067224 */ /* 0x008fe400078e0a17 */
[--C-:B------:R-:W-:Y:S02]  /*79d0*/  SHF.R.U64 R22, R21, UR4, R4.reuse ;  /* 0x0000000415167c19 */ /* 0x100fe40008001204 */
[----:B------:R-:W-:Y:S01]  /*79e0*/  SHF.R.U32.HI R5, RZ, UR4, R4 ;  /* 0x00000004ff057c19 */ /* 0x000fe20008011604 */
[----:B------:R-:W-:Y:S01]  /*79f0*/  ULDC UR4, c[0x0][0x658] ;  /* 0x0001960000047ab9 */ /* 0x000fe20000000800 */
[----:B--2---:R-:W-:-:S02]  /*7a00*/  @P2 IMAD R15, R25, R6, R20 ;  /* 0x00000006190f2224 */ /* 0x004fc400078e0214 */
[--C-:B------:R-:W-:Y:S02]  /*7a10*/  SHF.R.U64 R20, R22, UR4, R5.reuse ;  /* 0x0000000416147c19 */ /* 0x100fe40008001205 */
[----:B------:R-:W-:-:S03]  /*7a20*/  SHF.R.U32.HI R23, RZ, UR4, R5 ;  /* 0x00000004ff177c19 */ /* 0x000fc60008011605 */
[----:B------:R-:W-:Y:S02]  /*7a30*/  IMAD.MOV.U32 R6, RZ, RZ, R20 ;  /* 0x000000ffff067224 */ /* 0x000fe400078e0014 */
[----:B------:R-:W-:Y:S01]  /*7a40*/  IMAD.MOV.U32 R5, RZ, RZ, R23 ;  /* 0x000000ffff057224 */ /* 0x000fe200078e0017 */
[----:B------:R-:W-:Y:S06]  /*7a50*/  @!P0 BRA `(.L_x_178) ;  /* 0x00000000002c8947 */ /* 0x000fec0003800000 */
        /* <DEDUP_REMOVED lines=9> */
[----:B------:R-:W-:-:S04]  /*7af0*/  IMAD.WIDE.U32.X R4, R23, UR7, R4, P1 ;  /* 0x0000000717047c25 */ /* 0x000fc800088e0404 */
[----:B------:R-:W-:-:S07]  /*7b00*/  IMAD.MOV.U32 R6, RZ, RZ, R4 ;  /* 0x000000ffff067224 */ /* 0x000fce00078e0004 */
.L_x_178:
[----:B------:R-:W-:Y:S01]  /*7b10*/  ULDC UR4, c[0x0][0x648] ;  /* 0x0001920000047ab9 */ /* 0x000fe20000000800 */
[----:B------:R-:W-:Y:S01]  /*7b20*/  LOP3.LUT R4, R22, UR14, RZ, 0xc0, !PT ;  /* 0x0000000e16047c12 */ /* 0x000fe2000f8ec0ff */
[----:B------:R-:W-:Y:S01]  /*7b30*/  ULDC UR5, c[0x0][0x610] ;  /* 0x0001840000057ab9 */ /* 0x000fe20000000800 */
[----:B------:R-:W-:Y:S01]  /*7b40*/  SHF.R.U64 R5, R6, UR4, R5 ;  /* 0x0000000406057c19 */ /* 0x000fe20008001205 */
[----:B------:R-:W-:Y:S01]  /*7b50*/  ULDC UR4, c[0x0][0x638] ;  /* 0x00018e0000047ab9 */ /* 0x000fe20000000800 */
[----:B------:R-:W-:-:S03]  /*7b60*/  LOP3.LUT R21, R21, UR13, RZ, 0xc0, !PT ;  /* 0x0000000d15157c12 */ /* 0x000fc6000f8ec0ff */
[----:B------:R-:W-:Y:S02]  /*7b70*/  IMAD.MOV R7, RZ, RZ, -R5 ;  /* 0x000000ffff077224 */ /* 0x000fe400078e0a05 */
[----:B------:R-:W-:Y:S02]  /*7b80*/  IMAD R4, R5, UR15, R4 ;  /* 0x0000000f05047c24 */ /* 0x000fe4000f8e0204 */
[----:B------:R-:W-:Y:S01]  /*7b90*/  IMAD R20, R7, UR4, R20 ;  /* 0x0000000407147c24 */ /* 0x000fe2000f8e0214 */
[----:B------:R-:W-:Y:S01]  /*7ba0*/  ULDC UR4, c[0x0][0x600] ;  /* 0x0001800000047ab9 */ /* 0x000fe20000000800 */
[----:B------:R-:W-:Y:S02]  /*7bb0*/  IMAD R15, R4, UR5, R15 ;  /* 0x00000005040f7c24 */ /* 0x000fe4000f8e020f */
[----:B------:R-:W-:Y:S02]  /*7bc0*/  IMAD R6, R20, UR4, R21 ;  /* 0x0000000414067c24 */ /* 0x000fe4000f8e0215 */
[----:B------:R-:W-:-:S03]  /*7bd0*/  IMAD.MOV.U32 R4, RZ, RZ, 0x1 ;  /* 0x00000001ff047424 */ /* 0x000fc600078e00ff */
[----:B------:R-:W-:Y:S02]  /*7be0*/  SEL R20, R6, R15, !P2 ;  /* 0x0000000f06147207 */ /* 0x000fe40005000000 */
[----:B------:R-:W-:Y:S01]  /*7bf0*/  SEL R21, R15, R6, !P2 ;  /* 0x000000060f157207 */ /* 0x000fe20005000000 */
[----:B------:R-:W-:-:S07]  /*7c00*/  IMAD.MOV.U32 R6, RZ, RZ, R14 ;  /* 0x000000ffff067224 */ /* 0x000fce00078e000e */
.L_x_176:
[----:B------:R-:W-:Y:S05]  /*7c10*/  BSYNC B1 ;  /* 0x0000000000017941 */ /* 0x000fea0003800000 */
.L_x_175:
[----:B------:R-:W-:-:S13]  /*7c20*/  LOP3.LUT P0, RZ, R4, 0xff, RZ, 0xc0, !PT ;  /* 0x000000ff04ff7812 */ /* 0x000fda000780c0ff */
[----:B------:R-:W-:Y:S05]  /*7c30*/  @P0 BRA `(.L_x_179) ;  /* 0xfffffff400100947 */ /* 0x000fea000383ffff */
[----:B------:R-:W-:Y:S05]  /*7c40*/  BSYNC B0 ;  /* 0x0000000000007941 */ /* 0x000fea0003800000 */
.L_x_168:
[----:B------:R-:W-:-:S03]  /*7c50*/  UMOV UR4, 0xffffffff ;  /* 0xffffffff00047882 */ /* 0x000fc60000000000 */
[----:B------:R-:W-:Y:S05]  /*7c60*/  BRA.DIV UR4, `(.L_x_180) ;  /* 0x0000000604807947 */ /* 0x000fea000b800000 */
[----:B------:R-:W-:-:S13]  /*7c70*/  ELECT P6, URZ, PT ;  /* 0x00000000003f782f */ /* 0x000fda00038c0000 */
.L_x_197:
[----:B------:R-:W-:Y:S04]  /*7c80*/  BSSY B0, `(.L_x_181) ;  /* 0x0000046000007945 */ /* 0x000fe80003800000 */
[----:B------:R-:W-:Y:S05]  /*7c90*/  @!P6 BRA `(.L_x_182) ;  /* 0x000000040010e947 */ /* 0x000fea0003800000 */
[----:B------:R-:W-:-:S04]  /*7ca0*/  LOP3.LUT R18, R18, 0x2, RZ, 0xfc, !PT ;  /* 0x0000000212127812 */ /* 0x000fc800078efcff */
[----:B------:R-:W-:-:S13]  /*7cb0*/  ISETP.NE.AND P0, PT, R18, 0x3, PT ;  /* 0x000000031200780c */ /* 0x000fda0003f05270 */
[----:B------:R-:W-:Y:S05]  /*7cc0*/  @!P0 BRA `(.L_x_183) ;  /* 0x0000000000048947 */ /* 0x000fea0003800000 */
[----:B------:R-:W-:Y:S01]  /*7cd0*/  BPT.TRAP 0x1 ;  /* 0x000000040000795c */ /* 0x000fe20000300000 */
.L_x_183:
[----:B------:R-:W0:Y:S01]  /*7ce0*/  S2R R5, SR_CgaCtaId ;  /* 0x0000000000057919 */ /* 0x000e220000008800 */
[----:B------:R-:W-:Y:S02]  /*7cf0*/  MOV R0, 0x400 ;  /* 0x0000040000007802 */ /* 0x000fe40000000f00 */
[----:B------:R-:W-:Y:S02]  /*7d00*/  SHF.L.U32 R2, R3, 0x1f, RZ ;  /* 0x0000001f03027819 */ /* 0x000fe400000006ff */
[----:B0-----:R-:W-:-:S05]  /*7d10*/  LEA R5, R5, R0, 0x18 ;  /* 0x0000000005057211 */ /* 0x001fca00078ec0ff */
[----:B------:R-:W-:-:S04]  /*7d20*/  VIADD R5, R5, 0x38 ;  /* 0x0000003805057836 */ /* 0x000fc80000000000 */
[C---:B------:R-:W-:Y:S02]  /*7d30*/  IMAD R7, R8.reuse, 0x8, R5 ;  /* 0x0000000808077824 */ /* 0x040fe400078e0205 */
[----:B------:R-:W-:Y:S02]  /*7d40*/  VIADD R8, R8, 0x1 ;  /* 0x0000000108087836 */ /* 0x000fe40000000000 */
[----:B------:R-:W0:Y:S03]  /*7d50*/  SYNCS.PHASECHK.TRANS64.TRYWAIT P0, [R7+URZ], R2 ;  /* 0x00000002070075a7 */ /* 0x000e26000800017f */
[----:B------:R-:W-:-:S04]  /*7d60*/  ISETP.NE.AND P1, PT, R8, 0x7, PT ;  /* 0x000000070800780c */ /* 0x000fc80003f25270 */
[----:B------:R-:W-:Y:S02]  /*7d70*/  SEL R0, RZ, 0x1, P1 ;  /* 0x00000001ff007807 */ /* 0x000fe40000800000 */
[----:B------:R-:W-:Y:S02]  /*7d80*/  SEL R8, R8, RZ, P1 ;  /* 0x000000ff08087207 */ /* 0x000fe40000800000 */
[----:B------:R-:W-:-:S03]  /*7d90*/  LOP3.LUT R9, R3, R0, RZ, 0x3c, !PT ;  /* 0x0000000003097212 */ /* 0x000fc600078e3cff */
[----:B------:R-:W-:Y:S01]  /*7da0*/  IMAD R6, R8, 0x8, R5 ;  /* 0x0000000808067824 */ /* 0x000fe200078e0205 */
[----:B------:R-:W-:Y:S01]  /*7db0*/  SHF.L.U32 R3, R9, 0x1f, RZ ;  /* 0x0000001f09037819 */ /* 0x000fe200000006ff */
[----:B0-----:R-:W-:Y:S06]  /*7dc0*/  @!P0 BRA `(.L_x_184) ;  /* 0x0000000400488947 */ /* 0x001fec0003800000 */
.L_x_198:
[----:B------:R-:W1:Y:S01]  /*7dd0*/  SYNCS.PHASECHK.TRANS64.TRYWAIT P0, [R6+URZ], R3 ;  /* 0x00000003060075a7 */ /* 0x000e62000800017f */
[----:B------:R-:W-:-:S05]  /*7de0*/  VIADD R0, R8, 0x1 ;  /* 0x0000000108007836 */ /* 0x000fca0000000000 */
[----:B------:R-:W-:-:S04]  /*7df0*/  ISETP.NE.AND P1, PT, R0, 0x7, PT ;  /* 0x000000070000780c */ /* 0x000fc80003f25270 */
[----:B0-----:R-:W-:Y:S02]  /*7e00*/  SEL R2, RZ, 0x1, P1 ;  /* 0x00000001ff027807 */ /* 0x001fe40000800000 */
[----:B------:R-:W-:Y:S02]  /*7e10*/  SEL R0, R0, RZ, P1 ;  /* 0x000000ff00007207 */ /* 0x000fe40000800000 */
[----:B------:R-:W-:-:S03]  /*7e20*/  LOP3.LUT R9, R9, R2, RZ, 0x3c, !PT ;  /* 0x0000000209097212 */ /* 0x000fc600078e3cff */
[----:B------:R-:W-:Y:S01]  /*7e30*/  IMAD R7, R0, 0x8, R5 ;  /* 0x0000000800077824 */ /* 0x000fe200078e0205 */
[----:B------:R-:W-:Y:S01]  /*7e40*/  SHF.L.U32 R4, R9, 0x1f, RZ ;  /* 0x0000001f09047819 */ /* 0x000fe200000006ff */
[----:B-1----:R-:W-:Y:S06]  /*7e50*/  @!P0 BRA `(.L_x_185) ;  /* 0x0000000400388947 */ /* 0x002fec0003800000 */
.L_x_199:
[----:B------:R-:W1:Y:S01]  /*7e60*/  SYNCS.PHASECHK.TRANS64.TRYWAIT P0, [R7+URZ], R4 ;  /* 0x00000004070075a7 */ /* 0x000e62000800017f */
[----:B------:R-:W-:-:S05]  /*7e70*/  VIADD R0, R0, 0x1 ;  /* 0x0000000100007836 */ /* 0x000fca0000000000 */
[----:B------:R-:W-:-:S04]  /*7e80*/  ISETP.NE.AND P1, PT, R0, 0x7, PT ;  /* 0x000000070000780c */ /* 0x000fc80003f25270 */
[----:B------:R-:W-:Y:S02]  /*7e90*/  SEL R2, RZ, 0x1, P1 ;  /* 0x00000001ff027807 */ /* 0x000fe40000800000 */
[----:B------:R-:W-:Y:S02]  /*7ea0*/  SEL R0, R0, RZ, P1 ;  /* 0x000000ff00007207 */ /* 0x000fe40000800000 */
[----:B------:R-:W-:-:S03]  /*7eb0*/  LOP3.LUT R9, R9, R2, RZ, 0x3c, !PT ;  /* 0x0000000209097212 */ /* 0x000fc600078e3cff */
[----:B0-----:R-:W-:Y:S01]  /*7ec0*/  IMAD R6, R0, 0x8, R5 ;  /* 0x0000000800067824 */ /* 0x001fe200078e0205 */
[----:B------:R-:W-:Y:S01]  /*7ed0*/  SHF.L.U32 R3, R9, 0x1f, RZ ;  /* 0x0000001f09037819 */ /* 0x000fe200000006ff */
[----:B-1----:R-:W-:Y:S06]  /*7ee0*/  @!P0 BRA `(.L_x_186) ;  /* 0x0000000400288947 */ /* 0x002fec0003800000 */
.L_x_200:
        /* <DEDUP_REMOVED lines=9> */
.L_x_201:
        /* <DEDUP_REMOVED lines=9> */
.L_x_202:
[----:B------:R-:W1:Y:S01]  /*8010*/  SYNCS.PHASECHK.TRANS64.TRYWAIT P0, [R6+URZ], R3 ;  /* 0x00000003060075a7 */ /* 0x000e62000800017f */
[----:B------:R-:W-:-:S05]  /*8020*/  VIADD R0, R0, 0x1 ;  /* 0x0000000100007836 */ /* 0x000fca0000000000 */
[----:B------:R-:W-:-:S04]  /*8030*/  ISETP.NE.AND P1, PT, R0, 0x7, PT ;  /* 0x000000070000780c */ /* 0x000fc80003f25270 */
[----:B------:R-:W-:Y:S02]  /*8040*/  SEL R2, RZ, 0x1, P1 ;  /* 0x00000001ff027807 */ /* 0x000fe40000800000 */
[----:B------:R-:W-:Y:S02]  /*8050*/  SEL R0, R0, RZ, P1 ;  /* 0x000000ff00007207 */ /* 0x000fe40000800000 */
[----:B------:R-:W-:Y:S01]  /*8060*/  LOP3.LUT R2, R9, R2, RZ, 0x3c, !PT ;  /* 0x0000000209027212 */ /* 0x000fe200078e3cff */
[----:B-1----:R-:W-:Y:S06]  /*8070*/  @!P0 BRA `(.L_x_189) ;  /* 0x0000000400008947 */ /* 0x002fec0003800000 */
.L_x_203:
[----:B------:R-:W-:Y:S01]  /*8080*/  IMAD R5, R0, 0x8, R5 ;  /* 0x0000000800057824 */ /* 0x000fe200078e0205 */
[----:B------:R-:W-:-:S07]  /*8090*/  SHF.L.U32 R0, R2, 0x1f, RZ ;  /* 0x0000001f02007819 */ /* 0x000fce00000006ff */
.L_x_190:
[----:B--2---:R2:W3:Y:S02]  /*80a0*/  SYNCS.PHASECHK.TRANS64.TRYWAIT P0, [R5+URZ], R0 ;  /* 0x00000000050075a7 */ /* 0x0044e4000800017f */
[----:B---3--:R-:W-:Y:S05]  /*80b0*/  @!P0 NANOSLEEP.SYNCS 0x989680 ;  /* 0x009896800000895d */ /* 0x008fea0003900000 */
[----:B------:R-:W3:Y:S02]  /*80c0*/  @!P0 SYNCS.PHASECHK.TRANS64 P0, [R5+URZ], R0 ;  /* 0x00000000050085a7 */ /* 0x000ee4000800007f */
[----:B---3--:R-:W-:Y:S05]  /*80d0*/  @!P0 BRA `(.L_x_190) ;  /* 0xfffffffc00f08947 */ /* 0x008fea000383ffff */
.L_x_182:
[----:B------:R-:W-:Y:S05]  /*80e0*/  BSYNC B0 ;  /* 0x0000000000007941 */ /* 0x000fea0003800000 */
.L_x_181:
[----:B------:R-:W-:Y:S05]  /*80f0*/  EXIT ;  /* 0x000000000000794d */ /* 0x000fea0003800000 */
.L_x_21:
[----:B-1----:R1:W2:Y:S02]  /*8100*/  SYNCS.PHASECHK.TRANS64.TRYWAIT P1, [R3+URZ], R0 ;  /* 0x00000000030075a7 */ /* 0x0022a4000802017f */
[----:B--2---:R-:W-:Y:S05]  /*8110*/  @!P1 NANOSLEEP.SYNCS 0x989680 ;  /* 0x009896800000995d */ /* 0x004fea0003900000 */
[----:B------:R-:W2:Y:S02]  /*8120*/  @!P1 SYNCS.PHASECHK.TRANS64 P1, [R3+URZ], R0 ;  /* 0x00000000030095a7 */ /* 0x000ea4000802007f */
[----:B--2---:R-:W-:Y:S05]  /*8130*/  @!P1 BRA `(.L_x_21) ;  /* 0xfffffffc00f09947 */ /* 0x004fea000383ffff */
[----:B------:R-:W-:Y:S05]  /*8140*/  BRA `(.L_x_20) ;  /* 0xffffff9400b87947 */ /* 0x000fea000383ffff */
.L_x_26:
[----:B-1----:R1:W2:Y:S02]  /*8150*/  SYNCS.PHASECHK.TRANS64.TRYWAIT P1, [R5+URZ], R4 ;  /* 0x00000004050075a7 */ /* 0x0022a4000802017f */
[----:B--2---:R-:W-:Y:S05]  /*8160*/  @!P1 NANOSLEEP.SYNCS 0x989680 ;  /* 0x009896800000995d */ /* 0x004fea0003900000 */
[----:B------:R-:W2:Y:S02]  /*8170*/  @!P1 SYNCS.PHASECHK.TRANS64 P1, [R5+URZ], R4 ;  /* 0x00000004050095a7 */ /* 0x000ea4000802007f */
[----:B--2---:R-:W-:Y:S05]  /*8180*/  @!P1 BRA `(.L_x_26) ;  /* 0xfffffffc00f09947 */ /* 0x004fea000383ffff */
[----:B------:R-:W-:Y:S05]  /*8190*/  BRA `(.L_x_25) ;  /* 0xffffff9800947947 */ /* 0x000fea000383ffff */
.L_x_169:
[----:B------:R-:W-:Y:S01]  /*81a0*/  BSSY B1, `(.L_x_191) ;  /* 0x0000006000017945 */ /* 0x000fe20003800000 */
[----:B------:R-:W-:-:S07]  /*81b0*/  IMAD.MOV.U32 R15, RZ, RZ, -0x1 ;  /* 0xffffffffff0f7424 */ /* 0x000fce00078e00ff */
[----:B------:R-:W-:Y:S05]  /*81c0*/  WARPSYNC.COLLECTIVE R15, `(.L_x_192) ;  /* 0x000000000f0c7348 */ /* 0x000fea0003c00000 */
[----:B------:R-:W-:Y:S02]  /*81d0*/  ELECT P6, UR62, PT ;  /* 0x00000000003e782f */ /* 0x000fe400038c0000 */
[----:B------:R-:W-:Y:S01]  /*81e0*/  MOV R14, UR62 ;  /* 0x0000003e000e7c02 */ /* 0x000fe20008000f00 */
[----:B------:R-:W-:Y:S10]  /*81f0*/  ENDCOLLECTIVE ;  /* 0x000000000000791b */ /* 0x000ff40003800000 */
.L_x_192:
[----:B------:R-:W-:Y:S05]  /*8200*/  BSYNC B1 ;  /* 0x0000000000017941 */ /* 0x000fea0003800000 */
.L_x_191:
[----:B------:R-:W-:Y:S05]  /*8210*/  BRA `(.L_x_193) ;  /* 0xffffffec00a47947 */ /* 0x000fea000383ffff */
.L_x_172:
[----:B-1----:R1:W2:Y:S02]  /*8220*/  SYNCS.PHASECHK.TRANS64.TRYWAIT P0, [R24+URZ+0x38], R15 ;  /* 0x0000380f180075a7 */ /* 0x0022a4000800017f */
[----:B--2---:R-:W-:Y:S05]  /*8230*/  @!P0 NANOSLEEP.SYNCS 0x989680 ;  /* 0x009896800000895d */ /* 0x004fea0003900000 */
[----:B------:R-:W2:Y:S02]  /*8240*/  @!P0 SYNCS.PHASECHK.TRANS64 P0, [R24+URZ+0x38], R15 ;  /* 0x0000380f180085a7 */ /* 0x000ea4000800007f */
[----:B--2---:R-:W-:Y:S05]  /*8250*/  @!P0 BRA `(.L_x_172) ;  /* 0xfffffffc00f08947 */ /* 0x004fea000383ffff */
[----:B------:R-:W-:Y:S05]  /*8260*/  BRA `(.L_x_194) ;  /* 0xffffffec00e87947 */ /* 0x000fea000383ffff */
.L_x_180:
[----:B------:R-:W-:Y:S01]  /*8270*/  BSSY B0, `(.L_x_195) ;  /* 0x0000006000007945 */ /* 0x000fe20003800000 */
[----:B------:R-:W-:-:S07]  /*8280*/  IMAD.MOV.U32 R15, RZ, RZ, -0x1 ;  /* 0xffffffffff0f7424 */ /* 0x000fce00078e00ff */
[----:B------:R-:W-:Y:S05]  /*8290*/  WARPSYNC.COLLECTIVE R15, `(.L_x_196) ;  /* 0x000000000f0c7348 */ /* 0x000fea0003c00000 */
[----:B------:R-:W-:Y:S02]  /*82a0*/  ELECT P6, UR62, PT ;  /* 0x00000000003e782f */ /* 0x000fe400038c0000 */
[----:B------:R-:W-:Y:S01]  /*82b0*/  MOV R14, UR62 ;  /* 0x0000003e000e7c02 */ /* 0x000fe20008000f00 */
[----:B------:R-:W-:Y:S10]  /*82c0*/  ENDCOLLECTIVE ;  /* 0x000000000000791b */ /* 0x000ff40003800000 */
.L_x_196:
[----:B------:R-:W-:Y:S05]  /*82d0*/  BSYNC B0 ;  /* 0x0000000000007941 */ /* 0x000fea0003800000 */
.L_x_195:
[----:B------:R-:W-:Y:S05]  /*82e0*/  BRA `(.L_x_197) ;  /* 0xfffffff800647947 */ /* 0x000fea000383ffff */
.L_x_184:
[----:B0-----:R0:W1:Y:S02]  /*82f0*/  SYNCS.PHASECHK.TRANS64.TRYWAIT P0, [R7+URZ], R2 ;  /* 0x00000002070075a7 */ /* 0x001064000800017f */
[----:B-1----:R-:W-:Y:S05]  /*8300*/  @!P0 NANOSLEEP.SYNCS 0x989680 ;  /* 0x009896800000895d */ /* 0x002fea0003900000 */
[----:B------:R-:W1:Y:S02]  /*8310*/  @!P0 SYNCS.PHASECHK.TRANS64 P0, [R7+URZ], R2 ;  /* 0x00000002070085a7 */ /* 0x000e64000800007f */
[----:B-1----:R-:W-:Y:S05]  /*8320*/  @!P0 BRA `(.L_x_184) ;  /* 0xfffffffc00f08947 */ /* 0x002fea000383ffff */
[----:B------:R-:W-:Y:S05]  /*8330*/  BRA `(.L_x_198) ;  /* 0xfffffff800a47947 */ /* 0x000fea000383ffff */
.L_x_185:
[----:B0-----:R0:W1:Y:S02]  /*8340*/  SYNCS.PHASECHK.TRANS64.TRYWAIT P0, [R6+URZ], R3 ;  /* 0x00000003060075a7 */ /* 0x001064000800017f */
[----:B-1----:R-:W-:Y:S05]  /*8350*/  @!P0 NANOSLEEP.SYNCS 0x989680 ;  /* 0x009896800000895d */ /* 0x002fea0003900000 */
[----:B------:R-:W1:Y:S02]  /*8360*/  @!P0 SYNCS.PHASECHK.TRANS64 P0, [R6+URZ], R3 ;  /* 0x00000003060085a7 */ /* 0x000e64000800007f */
[----:B-1----:R-:W-:Y:S05]  /*8370*/  @!P0 BRA `(.L_x_185) ;  /* 0xfffffffc00f08947 */ /* 0x002fea000383ffff */
[----:B------:R-:W-:Y:S05]  /*8380*/  BRA `(.L_x_199) ;  /* 0xfffffff800b47947 */ /* 0x000fea000383ffff */
.L_x_186:
[----:B0-----:R0:W1:Y:S02]  /*8390*/  SYNCS.PHASECHK.TRANS64.TRYWAIT P0, [R7+URZ], R4 ;  /* 0x00000004070075a7 */ /* 0x001064000800017f */
[----:B-1----:R-:W-:Y:S05]  /*83a0*/  @!P0 NANOSLEEP.SYNCS 0x989680 ;  /* 0x009896800000895d */ /* 0x002fea0003900000 */
[----:B------:R-:W1:Y:S02]  /*83b0*/  @!P0 SYNCS.PHASECHK.TRANS64 P0, [R7+URZ], R4 ;  /* 0x00000004070085a7 */ /* 0x000e64000800007f */
[----:B-1----:R-:W-:Y:S05]  /*83c0*/  @!P0 BRA `(.L_x_186) ;  /* 0xfffffffc00f08947 */ /* 0x002fea000383ffff */
[----:B------:R-:W-:Y:S05]  /*83d0*/  BRA `(.L_x_200) ;  /* 0xfffffff800c47947 */ /* 0x000fea000383ffff */
.L_x_187:
[----:B0-----:R0:W1:Y:S02]  /*83e0*/  SYNCS.PHASECHK.TRANS64.TRYWAIT P0, [R6+URZ], R3 ;  /* 0x00000003060075a7 */ /* 0x001064000800017f */
[----:B-1----:R-:W-:Y:S05]  /*83f0*/  @!P0 NANOSLEEP.SYNCS 0x989680 ;  /* 0x009896800000895d */ /* 0x002fea0003900000 */
[----:B------:R-:W1:Y:S02]  /*8400*/  @!P0 SYNCS.PHASECHK.TRANS64 P0, [R6+URZ], R3 ;  /* 0x00000003060085a7 */ /* 0x000e64000800007f */
[----:B-1----:R-:W-:Y:S05]  /*8410*/  @!P0 BRA `(.L_x_187) ;  /* 0xfffffffc00f08947 */ /* 0x002fea000383ffff */
[----:B------:R-:W-:Y:S05]  /*8420*/  BRA `(.L_x_201) ;  /* 0xfffffff800d47947 */ /* 0x000fea000383ffff */
.L_x_188:
[----:B0-----:R0:W1:Y:S02]  /*8430*/  SYNCS.PHASECHK.TRANS64.TRYWAIT P0, [R7+URZ], R4 ;  /* 0x00000004070075a7 */ /* 0x001064000800017f */
[----:B-1----:R-:W-:Y:S05]  /*8440*/  @!P0 NANOSLEEP.SYNCS 0x989680 ;  /* 0x009896800000895d */ /* 0x002fea0003900000 */
[----:B------:R-:W1:Y:S02]  /*8450*/  @!P0 SYNCS.PHASECHK.TRANS64 P0, [R7+URZ], R4 ;  /* 0x00000004070085a7 */ /* 0x000e64000800007f */
[----:B-1----:R-:W-:Y:S05]  /*8460*/  @!P0 BRA `(.L_x_188) ;  /* 0xfffffffc00f08947 */ /* 0x002fea000383ffff */
[----:B------:R-:W-:Y:S05]  /*8470*/  BRA `(.L_x_202) ;  /* 0xfffffff800e47947 */ /* 0x000fea000383ffff */
.L_x_189:
[----:B-1----:R1:W2:Y:S02]  /*8480*/  SYNCS.PHASECHK.TRANS64.TRYWAIT P0, [R6+URZ], R3 ;  /* 0x00000003060075a7 */ /* 0x0022a4000800017f */
[----:B--2---:R-:W-:Y:S05]  /*8490*/  @!P0 NANOSLEEP.SYNCS 0x989680 ;  /* 0x009896800000895d */ /* 0x004fea0003900000 */
[----:B------:R-:W2:Y:S02]  /*84a0*/  @!P0 SYNCS.PHASECHK.TRANS64 P0, [R6+URZ], R3 ;  /* 0x00000003060085a7 */ /* 0x000ea4000800007f */
[----:B--2---:R-:W-:Y:S05]  /*84b0*/  @!P0 BRA `(.L_x_189) ;  /* 0xfffffffc00f08947 */ /* 0x004fea000383ffff */
[----:B------:R-:W-:Y:S05]  /*84c0*/  BRA `(.L_x_203) ;  /* 0xfffffff800ec7947 */ /* 0x000fea000383ffff */
.L_x_204:
[----:B------:R-:W-:-:S00]  /*84d0*/  BRA `(.L_x_204) ;  /* 0xfffffffc00fc7947 */ /* 0x000fc0000383ffff */
[----:B------:R-:W-:-:S00]  /*84e0*/  NOP ;  /* 0x0000000000007918 */ /* 0x000fc00000000000 */
        /* <DEDUP_REMOVED lines=9> */
.L_x_205:


//--------------------- .nv.global.init           --------------------------
	.section	.nv.global.init,"aw",@progbits
.nv.global.init:
	.type		$str$22,@object
	.size		$str$22,($str$23 - $str$22)
$str$22:
        /*0000*/ 	.byte	0x6b, 0x5f, 0x74, 0x69, 0x6c, 0x65, 0x5f, 0x63, 0x6f, 0x75, 0x6e, 0x74, 0x20, 0x3e, 0x3d, 0x20
        /*0010*/ 	.byte	0x31, 0x00
	.type		$str$23,@object
	.size		$str$23,(__unnamed_1 - $str$23)
$str$23:
        /*0012*/ 	.byte	0x2f, 0x74, 0x6d, 0x70, 0x2f, 0x63, 0x75, 0x74, 0x6c, 0x61, 0x73, 0x73, 0x5f, 0x73, 0x77, 0x65
        /*0022*/ 	.byte	0x65, 0x70, 0x5f, 0x73, 0x72, 0x63, 0x2f, 0x69, 0x6e, 0x63, 0x6c, 0x75, 0x64, 0x65, 0x2f, 0x63
        /*0032*/ 	.byte	0x75, 0x74, 0x6c, 0x61, 0x73, 0x73, 0x2f, 0x67, 0x65, 0x6d, 0x6d, 0x2f, 0x63, 0x6f, 0x6c, 0x6c
        /*0042*/ 	.byte	0x65, 0x63, 0x74, 0x69, 0x76, 0x65, 0x2f, 0x73, 0x6d, 0x39, 0x30, 0x5f, 0x6d, 0x6d, 0x61, 0x5f
        /*0052*/ 	.byte	0x74, 0x6d, 0x61, 0x5f, 0x67, 0x6d, 0x6d, 0x61, 0x5f, 0x73, 0x73, 0x5f, 0x77, 0x61, 0x72, 0x70
        /*0062*/ 	.byte	0x73, 0x70, 0x65, 0x63, 0x69, 0x61, 0x6c, 0x69, 0x7a, 0x65, 0x64, 0x2e, 0x68, 0x70, 0x70, 0x00
	.type		__unnamed_1,@object
	.size		__unnamed_1,(.L_0 - __unnamed_1)
__unnamed_1:
        /*0072*/ 	.byte	0x76, 0x6f, 0x69, 0x64, 0x20, 0x63, 0x75, 0x74, 0x6c, 0x61, 0x73, 0x73, 0x3a, 0x3a, 0x67, 0x65
        /* <DEDUP_REMOVED lines=180> */
        /*0bc2*/ 	.byte	0x74, 0x69, 0x74, 0x79, 0x5d, 0x00
.L_0:


//--------------------- .nv.shared._ZN7cutlass13device_kernelINS_4gemm6kernel13GemmUniversalIN4cute5tupleIJiiiiEEENS1_10collective13CollectiveMmaINS1_34MainloopSm90TmaGmmaWarpSpecializedILi7ENS5_IJNS4_1CILi4EEENSA_ILi1EEESC_EEENS1_35KernelTmaWarpSpecializedCooperativeEEENS5_IJNSA_ILi128EEESG_NSA_ILi64EEEEEENS_6half_tENS5_IJlSC_lEEESJ_NS5_IJSC_llEEENS4_8TiledMMAINS4_8MMA_AtomIJNS4_4SM904GMMA26MMA_64x128x16_F32F16F16_SSILNSP_5MajorE0ELSR_1ELNSP_7ScaleInE1ELSS_1EEEEEENS4_6LayoutINS5_IJNSA_ILi2EEESC_SC_EEENS5_IJSC_NSA_ILi0EEESY_EEEEENS5_IJNS4_10UnderscoreES11_S11_EEEEENS4_13SM90_TMA_LOADENS4_14ComposedLayoutINS4_7SwizzleILi3ELi4ELi3EEENS4_18smem_ptr_flag_bitsILi16EEENSV_INS5_IJNSA_ILi8EEESH_EEENS5_IJSH_SC_EEEEEEEvNS4_8identityENS4_23SM90_TMA_LOAD_MULTICASTENS15_IS17_S19_NSV_INS5_IJSH_S1A_EEENS5_IJSC_SH_EEEEEEEvS1F_EENS_8epilogue10collective6detail29Sm90TmaWarpSpecializedAdapterINS1N_15DefaultEpilogueISJ_SK_SK_NS1M_6thread17LinearCombinationISJ_Li1EffLNS1R_9ScaleType4KindE0ELNS_15FloatRoundStyleE2ESJ_EENS1_15EpilogueDefaultEEEEEvvEEEEvNT_6ParamsE --------------------------
	.section	.nv.shared._ZN7cutlass13device_kernelINS_4gemm6kernel13GemmUniversalIN4cute5tupleIJiiiiEEENS1_10collective13CollectiveMmaINS1_34MainloopSm90TmaGmmaWarpSpecializedILi7ENS5_IJNS4_1CILi4EEENSA_ILi1EEESC_EEENS1_35KernelTmaWarpSpecializedCooperativeEEENS5_IJNSA_ILi128EEESG_NSA_ILi64EEEEEENS_6half_tENS5_IJlSC_lEEESJ_NS5_IJSC_llEEENS4_8TiledMMAINS4_8MMA_AtomIJNS4_4SM904GMMA26MMA_64x128x16_F32F16F16_SSILNSP_5MajorE0ELSR_1ELNSP_7ScaleInE1ELSS_1EEEEEENS4_6LayoutINS5_IJNSA_ILi2EEESC_SC_EEENS5_IJSC_NSA_ILi0EEESY_EEEEENS5_IJNS4_10UnderscoreES11_S11_EEEEENS4_13SM90_TMA_LOADENS4_14ComposedLayoutINS4_7SwizzleILi3ELi4ELi3EEENS4_18smem_ptr_flag_bitsILi16EEENSV_INS5_IJNSA_ILi8EEESH_EEENS5_IJSH_SC_EEEEEEEvNS4_8identityENS4_23SM90_TMA_LOAD_MULTICASTENS15_IS17_S19_NSV_INS5_IJSH_S1A_EEENS5_IJSC_SH_EEEEEEEvS1F_EENS_8epilogue10collective6detail29Sm90TmaWarpSpecializedAdapterINS1N_15DefaultEpilogueISJ_SK_SK_NS1M_6thread17LinearCombinationISJ_Li1EffLNS1R_9ScaleType4KindE0ELNS_15FloatRoundStyleE2ESJ_EENS1_15EpilogueDefaultEEEEEvvEEEEvNT_6ParamsE,"aw",@nobits
	.sectionflags	@""
	.align	16
	.zero		1024


//--------------------- .nv.shared.reserved.0     --------------------------
	.section	.nv.shared.reserved.0,"aw",@nobits
	.weak		__nv_reservedSMEM_offset_0_alias
	.size		__nv_reservedSMEM_offset_0_alias, 0, 0
	.other		__nv_reservedSMEM_offset_0_alias,@"STO_CUDA_RESERVED_SHARED STV_DEFAULT"
__nv_reservedSMEM_offset_0_alias:
	.zero		0


//--------------------- .nv.global                --------------------------
	.section	.nv.global,"aw",@nobits
.nv.global:
	.type		_ZN40_INTERNAL_8ae22eb3_4_k_cu_c923d7d6_185674cute1_E,@object
	.size		_ZN40_INTERNAL_8ae22eb3_4_k_cu_c923d7d6_185674cute1_E,(_ZN40_INTERNAL_8ae22eb3_4_k_cu_c923d7d6_185674cuda3std3__45__cpo6cbeginE - _ZN40_INTERNAL_8ae22eb3_4_k_cu_c923d7d6_185674cute1_E)
_ZN40_INTERNAL_8ae22eb3_4_k_cu_c923d7d6_185674cute1_E:
	.zero		1
	.type		_ZN40_INTERNAL_8ae22eb3_4_k_cu_c923d7d6_185674cuda3std3__45__cpo6cbeginE,@object
	.size		_ZN40_INTERNAL_8ae22eb3_4_k_cu_c923d7d6_185674cuda3std3__45__cpo6cbeginE,(_ZN40_INTERNAL_8ae22eb3_4_k_cu_c923d7d6_185674cuda3std3__48in_placeE - _ZN40_INTERNAL_8ae22eb3_4_k_cu_c923d7d6_185674cuda3std3__45__cpo6cbeginE)
_ZN40_INTERNAL_8ae22eb3_4_k_cu_c923d7d6_185674cuda3std3__45__cpo6cbeginE:
	.zero		1
	.type		_ZN40_INTERNAL_8ae22eb3_4_k_cu_c923d7d6_185674cuda3std3__48in_placeE,@object
	.size		_ZN40_INTERNAL_8ae22eb3_4_k_cu_c923d7d6_185674cuda3std3__48in_placeE,(_ZN40_INTERNAL_8ae22eb3_4_k_cu_c923d7d6_185674cuda3std6ranges3__45__cpo9iter_moveE - _ZN40_INTERNAL_8ae22eb3_4_k_cu_c923d7d6_185674cuda3std3__48in_placeE)
_ZN40_INTERNAL_8ae22eb3_4_k_cu_c923d7d6_185674cuda3std3__48in_placeE:
	.zero		1
	.type		_ZN40_INTERNAL_8ae22eb3_4_k_cu_c923d7d6_185674cuda3std6ranges3__45__cpo9iter_moveE,@object
	.size		_ZN40_INTERNAL_8ae22eb3_4_k_cu_c923d7d6_185674cuda3std6ranges3__45__cpo9iter_moveE,(_ZN40_INTERNAL_8ae22eb3_4_k_cu_c923d7d6_185674cuda3std3__45__cpo5beginE - _ZN40_INTERNAL_8ae22eb3_4_k_cu_c923d7d6_185674cuda3std6ranges3__45__cpo9iter_moveE)
_ZN40_INTERNAL_8ae22eb3_4_k_cu_c923d7d6_185674cuda3std6ranges3__45__cpo9iter_moveE:
	.zero		1
	.type		_ZN40_INTERNAL_8ae22eb3_4_k_cu_c923d7d6_185674cuda3std3__45__cpo5beginE,@object
	.size		_ZN40_INTERNAL_8ae22eb3_4_k_cu_c923d7d6_185674cuda3std3__45__cpo5beginE,(_ZN40_INTERNAL_8ae22eb3_4_k_cu_c923d7d6_185674cuda3std3__442_GLOBAL__N__8ae22eb3_4_k_cu_c923d7d6_185676ignoreE - _ZN40_INTERNAL_8ae22eb3_4_k_cu_c923d7d6_185674cuda3std3__45__cpo5beginE)
_ZN40_INTERNAL_8ae22eb3_4_k_cu_c923d7d6_185674cuda3std3__45__cpo5beginE:
	.zero		1
	.type		_ZN40_INTERNAL_8ae22eb3_4_k_cu_c923d7d6_185674cuda3std3__442_GLOBAL__N__8ae22eb3_4_k_cu_c923d7d6_185676ignoreE,@object
	.size		_ZN40_INTERNAL_8ae22eb3_4_k_cu_c923d7d6_185674cuda3std3__442_GLOBAL__N__8ae22eb3_4_k_cu_c923d7d6_185676ignoreE,(_ZN40_INTERNAL_8ae22eb3_4_k_cu_c923d7d6_185674cute7productE - _ZN40_INTERNAL_8ae22eb3_4_k_cu_c923d7d6_185674cuda3std3__442_GLOBAL__N__8ae22eb3_4_k_cu_c923d7d6_185676ignoreE)
_ZN40_INTERNAL_8ae22eb3_4_k_cu_c923d7d6_185674cuda3std3__442_GLOBAL__N__8ae22eb3_4_k_cu_c923d7d6_185676ignoreE:
	.zero		1
	.type		_ZN40_INTERNAL_8ae22eb3_4_k_cu_c923d7d6_185674cute7productE,@object
	.size		_ZN40_INTERNAL_8ae22eb3_4_k_cu_c923d7d6_185674cute7productE,(_ZN40_INTERNAL_8ae22eb3_4_k_cu_c923d7d6_185674cuda3std3__45__cpo3endE - _ZN40_INTERNAL_8ae22eb3_4_k_cu_c923d7d6_185674cute7productE)
_ZN40_INTERNAL_8ae22eb3_4_k_cu_c923d7d6_185674cute7productE:
	.zero		1
	.type		_ZN40_INTERNAL_8ae22eb3_4_k_cu_c923d7d6_185674cuda3std3__45__cpo3endE,@object
	.size		_ZN40_INTERNAL_8ae22eb3_4_k_cu_c923d7d6_185674cuda3std3__45__cpo3endE,(_ZN40_INTERNAL_8ae22eb3_4_k_cu_c923d7d6_185674cuda3std3__419piecewise_constructE - _ZN40_INTERNAL_8ae22eb3_4_k_cu_c923d7d6_185674cuda3std3__45__cpo3endE)
_ZN40_INTERNAL_8ae22eb3_4_k_cu_c923d7d6_185674cuda3std3__45__cpo3endE:
	.zero		1
	.type		_ZN40_INTERNAL_8ae22eb3_4_k_cu_c923d7d6_185674cuda3std3__419piecewise_constructE,@object
	.size		_ZN40_INTERNAL_8ae22eb3_4_k_cu_c923d7d6_185674cuda3std3__419piecewise_constructE,(_ZN40_INTERNAL_8ae22eb3_4_k_cu_c923d7d6_185674cuda3std3__45__cpo4cendE - _ZN40_INTERNAL_8ae22eb3_4_k_cu_c923d7d6_185674cuda3std3__419piecewise_constructE)
_ZN40_INTERNAL_8ae22eb3_4_k_cu_c923d7d6_185674cuda3std3__419piecewise_constructE:
	.zero		1
	.type		_ZN40_INTERNAL_8ae22eb3_4_k_cu_c923d7d6_185674cuda3std3__45__cpo4cendE,@object
	.size		_ZN40_INTERNAL_8ae22eb3_4_k_cu_c923d7d6_185674cuda3std3__45__cpo4cendE,(_ZN40_INTERNAL_8ae22eb3_4_k_cu_c923d7d6_185674cuda3std6ranges3__45__cpo4swapE - _ZN40_INTERNAL_8ae22eb3_4_k_cu_c923d7d6_185674cuda3std3__45__cpo4cendE)
_ZN40_INTERNAL_8ae22eb3_4_k_cu_c923d7d6_185674cuda3std3__45__cpo4cendE:
	.zero		1
	.type		_ZN40_INTERNAL_8ae22eb3_4_k_cu_c923d7d6_185674cuda3std6ranges3__45__cpo4swapE,@object
	.size		_ZN40_INTERNAL_8ae22eb3_4_k_cu_c923d7d6_185674cuda3std6ranges3__45__cpo4swapE,(.L_8 - _ZN40_INTERNAL_8ae22eb3_4_k_cu_c923d7d6_185674cuda3std6ranges3__45__cpo4swapE)
_ZN40_INTERNAL_8ae22eb3_4_k_cu_c923d7d6_185674cuda3std6ranges3__45__cpo4swapE:
	.zero		1
.L_8:


//--------------------- .nv.constant0._ZN7cutlass13device_kernelINS_4gemm6kernel13GemmUniversalIN4cute5tupleIJiiiiEEENS1_10collective13CollectiveMmaINS1_34MainloopSm90TmaGmmaWarpSpecializedILi7ENS5_IJNS4_1CILi4EEENSA_ILi1EEESC_EEENS1_35KernelTmaWarpSpecializedCooperativeEEENS5_IJNSA_ILi128EEESG_NSA_ILi64EEEEEENS_6half_tENS5_IJlSC_lEEESJ_NS5_IJSC_llEEENS4_8TiledMMAINS4_8MMA_AtomIJNS4_4SM904GMMA26MMA_64x128x16_F32F16F16_SSILNSP_5MajorE0ELSR_1ELNSP_7ScaleInE1ELSS_1EEEEEENS4_6LayoutINS5_IJNSA_ILi2EEESC_SC_EEENS5_IJSC_NSA_ILi0EEESY_EEEEENS5_IJNS4_10UnderscoreES11_S11_EEEEENS4_13SM90_TMA_LOADENS4_14ComposedLayoutINS4_7SwizzleILi3ELi4ELi3EEENS4_18smem_ptr_flag_bitsILi16EEENSV_INS5_IJNSA_ILi8EEESH_EEENS5_IJSH_SC_EEEEEEEvNS4_8identityENS4_23SM90_TMA_LOAD_MULTICASTENS15_IS17_S19_NSV_INS5_IJSH_S1A_EEENS5_IJSC_SH_EEEEEEEvS1F_EENS_8epilogue10collective6detail29Sm90TmaWarpSpecializedAdapterINS1N_15DefaultEpilogueISJ_SK_SK_NS1M_6thread17LinearCombinationISJ_Li1EffLNS1R_9ScaleType4KindE0ELNS_15FloatRoundStyleE2ESJ_EENS1_15EpilogueDefaultEEEEEvvEEEEvNT_6ParamsE --------------------------
	.section	.nv.constant0._ZN7cutlass13device_kernelINS_4gemm6kernel13GemmUniversalIN4cute5tupleIJiiiiEEENS1_10collective13CollectiveMmaINS1_34MainloopSm90TmaGmmaWarpSpecializedILi7ENS5_IJNS4_1CILi4EEENSA_ILi1EEESC_EEENS1_35KernelTmaWarpSpecializedCooperativeEEENS5_IJNSA_ILi128EEESG_NSA_ILi64EEEEEENS_6half_tENS5_IJlSC_lEEESJ_NS5_IJSC_llEEENS4_8TiledMMAINS4_8MMA_AtomIJNS4_4SM904GMMA26MMA_64x128x16_F32F16F16_SSILNSP_5MajorE0ELSR_1ELNSP_7ScaleInE1ELSS_1EEEEEENS4_6LayoutINS5_IJNSA_ILi2EEESC_SC_EEENS5_IJSC_NSA_ILi0EEESY_EEEEENS5_IJNS4_10UnderscoreES11_S11_EEEEENS4_13SM90_TMA_LOADENS4_14ComposedLayoutINS4_7SwizzleILi3ELi4ELi3EEENS4_18smem_ptr_flag_bitsILi16EEENSV_INS5_IJNSA_ILi8EEESH_EEENS5_IJSH_SC_EEEEEEEvNS4_8identityENS4_23SM90_TMA_LOAD_MULTICASTENS15_IS17_S19_NSV_INS5_IJSH_S1A_EEENS5_IJSC_SH_EEEEEEEvS1F_EENS_8epilogue10collective6detail29Sm90TmaWarpSpecializedAdapterINS1N_15DefaultEpilogueISJ_SK_SK_NS1M_6thread17LinearCombinationISJ_Li1EffLNS1R_9ScaleType4KindE0ELNS_15FloatRoundStyleE2ESJ_EENS1_15EpilogueDefaultEEEEEvvEEEEvNT_6ParamsE,"a",@progbits
	.sectionflags	@""
	.align	4
.nv.constant0._ZN7cutlass13device_kernelINS_4gemm6kernel13GemmUniversalIN4cute5tupleIJiiiiEEENS1_10collective13CollectiveMmaINS1_34MainloopSm90TmaGmmaWarpSpecializedILi7ENS5_IJNS4_1CILi4EEENSA_ILi1EEESC_EEENS1_35KernelTmaWarpSpecializedCooperativeEEENS5_IJNSA_ILi128EEESG_NSA_ILi64EEEEEENS_6half_tENS5_IJlSC_lEEESJ_NS5_IJSC_llEEENS4_8TiledMMAINS4_8MMA_AtomIJNS4_4SM904GMMA26MMA_64x128x16_F32F16F16_SSILNSP_5MajorE0ELSR_1ELNSP_7ScaleInE1ELSS_1EEEEEENS4_6LayoutINS5_IJNSA_ILi2EEESC_SC_EEENS5_IJSC_NSA_ILi0EEESY_EEEEENS5_IJNS4_10UnderscoreES11_S11_EEEEENS4_13SM90_TMA_LOADENS4_14ComposedLayoutINS4_7SwizzleILi3ELi4ELi3EEENS4_18smem_ptr_flag_bitsILi16EEENSV_INS5_IJNSA_ILi8EEESH_EEENS5_IJSH_SC_EEEEEEEvNS4_8identityENS4_23SM90_TMA_LOAD_MULTICASTENS15_IS17_S19_NSV_INS5_IJSH_S1A_EEENS5_IJSC_SH_EEEEEEEvS1F_EENS_8epilogue10collective6detail29Sm90TmaWarpSpecializedAdapterINS1N_15DefaultEpilogueISJ_SK_SK_NS1M_6thread17LinearCombinationISJ_Li1EffLNS1R_9ScaleType4KindE0ELNS_15FloatRoundStyleE2ESJ_EENS1_15EpilogueDefaultEEEEEvvEEEEvNT_6ParamsE:
	.zero		1664


//--------------------- SYMBOLS --------------------------

	.type		.nv.reservedSmem.offset0,@object
	.size		.nv.reservedSmem.offset0,0x4
	.type		__assertfail,@function
